//
// Generated by NVIDIA NVVM Compiler
//
// Compiler Build ID: CL-36424714
// Cuda compilation tools, release 13.0, V13.0.88
// Based on NVVM 20.0.0
//

.version 9.0
.target sm_100
.address_size 64

	// .globl	_Z10atomic_redPKfPf
// _ZZ6reducePfS_E5sdata has been demoted
// _ZZ8reduce_aPfS_E5sdata has been demoted
// _ZZ9reduce_wsPfS_E5sdata has been demoted

.visible .entry _Z10atomic_redPKfPf(
	.param .u64 .ptr .align 1 _Z10atomic_redPKfPf_param_0,
	.param .u64 .ptr .align 1 _Z10atomic_redPKfPf_param_1
)
{
	.reg .pred 	%p<2>;
	.reg .b32 	%r<5>;
	.reg .b32 	%f<3>;
	.reg .b64 	%rd<7>;

	ld.param.u64 	%rd1, [_Z10atomic_redPKfPf_param_0];
	ld.param.u64 	%rd2, [_Z10atomic_redPKfPf_param_1];
	mov.u32 	%r2, %tid.x;
	mov.u32 	%r3, %ntid.x;
	mov.u32 	%r4, %ctaid.x;
	mad.lo.s32 	%r1, %r3, %r4, %r2;
	setp.gt.u32 	%p1, %r1, 8388607;
	@%p1 bra 	$L__BB0_2;
	cvta.to.global.u64 	%rd3, %rd1;
	cvta.to.global.u64 	%rd4, %rd2;
	mul.wide.u32 	%rd5, %r1, 4;
	add.s64 	%rd6, %rd3, %rd5;
	ld.global.f32 	%f1, [%rd6];
	atom.global.add.f32 	%f2, [%rd4], %f1;
$L__BB0_2:
	ret;

}
	// .globl	_Z6reducePfS_
.visible .entry _Z6reducePfS_(
	.param .u64 .ptr .align 1 _Z6reducePfS__param_0,
	.param .u64 .ptr .align 1 _Z6reducePfS__param_1
)
{
	.reg .pred 	%p<12>;
	.reg .b32 	%r<19>;
	.reg .b32 	%f<28>;
	.reg .b64 	%rd<46>;
	// demoted variable
	.shared .align 4 .b8 _ZZ6reducePfS_E5sdata[1024];
	ld.param.u64 	%rd23, [_Z6reducePfS__param_0];
	ld.param.u64 	%rd22, [_Z6reducePfS__param_1];
	cvta.to.global.u64 	%rd1, %rd23;
	mov.u32 	%r1, %tid.x;
	shl.b32 	%r8, %r1, 2;
	mov.u32 	%r9, _ZZ6reducePfS_E5sdata;
	add.s32 	%r2, %r9, %r8;
	mov.b32 	%r10, 0;
	st.shared.u32 	[%r2], %r10;
	mov.u32 	%r18, %ntid.x;
	mov.u32 	%r4, %ctaid.x;
	mad.lo.s32 	%r5, %r18, %r4, %r1;
	setp.gt.u32 	%p1, %r5, 8388607;
	@%p1 bra 	$L__BB1_9;
	cvt.u64.u32 	%rd44, %r5;
	mov.u32 	%r11, %nctaid.x;
	mul.lo.s32 	%r12, %r11, %r18;
	cvt.u64.u32 	%rd3, %r12;
	add.s64 	%rd24, %rd3, %rd44;
	max.u64 	%rd25, %rd24, 8388608;
	setp.lt.u64 	%p2, %rd24, 8388608;
	selp.u64 	%rd4, 1, 0, %p2;
	add.s64 	%rd26, %rd24, %rd4;
	sub.s64 	%rd5, %rd25, %rd26;
	and.b64  	%rd27, %rd5, -4294967296;
	setp.ne.s64 	%p3, %rd27, 0;
	@%p3 bra 	$L__BB1_3;
	cvt.u32.u64 	%r13, %rd3;
	cvt.u32.u64 	%r14, %rd5;
	div.u32 	%r15, %r14, %r13;
	cvt.u64.u32 	%rd40, %r15;
	bra.uni 	$L__BB1_4;
$L__BB1_3:
	div.u64 	%rd40, %rd5, %rd3;
$L__BB1_4:
	add.s64 	%rd9, %rd40, %rd4;
	and.b64  	%rd28, %rd9, 3;
	setp.eq.s64 	%p4, %rd28, 3;
	mov.f32 	%f24, 0f00000000;
	@%p4 bra 	$L__BB1_7;
	shl.b64 	%rd29, %rd44, 2;
	add.s64 	%rd42, %rd1, %rd29;
	shl.b64 	%rd11, %rd3, 2;
	add.s64 	%rd30, %rd9, 1;
	and.b64  	%rd41, %rd30, 3;
	mov.f32 	%f24, 0f00000000;
$L__BB1_6:
	.pragma "nounroll";
	ld.global.f32 	%f11, [%rd42];
	add.f32 	%f24, %f11, %f24;
	add.s64 	%rd44, %rd44, %rd3;
	add.s64 	%rd42, %rd42, %rd11;
	add.s64 	%rd41, %rd41, -1;
	setp.ne.s64 	%p5, %rd41, 0;
	@%p5 bra 	$L__BB1_6;
$L__BB1_7:
	setp.lt.u64 	%p6, %rd9, 3;
	@%p6 bra 	$L__BB1_8;
	bra.uni 	$L__BB1_16;
$L__BB1_8:
	st.shared.f32 	[%r2], %f24;
$L__BB1_9:
	setp.lt.u32 	%p8, %r18, 2;
	@%p8 bra 	$L__BB1_13;
$L__BB1_10:
	shr.u32 	%r7, %r18, 1;
	bar.sync 	0;
	setp.ge.u32 	%p9, %r1, %r7;
	@%p9 bra 	$L__BB1_12;
	shl.b32 	%r16, %r7, 2;
	add.s32 	%r17, %r2, %r16;
	ld.shared.f32 	%f19, [%r17];
	ld.shared.f32 	%f20, [%r2];
	add.f32 	%f21, %f19, %f20;
	st.shared.f32 	[%r2], %f21;
$L__BB1_12:
	setp.gt.u32 	%p10, %r18, 3;
	mov.u32 	%r18, %r7;
	@%p10 bra 	$L__BB1_10;
$L__BB1_13:
	setp.ne.s32 	%p11, %r1, 0;
	@%p11 bra 	$L__BB1_15;
	ld.shared.f32 	%f22, [_ZZ6reducePfS_E5sdata];
	cvta.to.global.u64 	%rd37, %rd22;
	mul.wide.u32 	%rd38, %r4, 4;
	add.s64 	%rd39, %rd37, %rd38;
	st.global.f32 	[%rd39], %f22;
$L__BB1_15:
	ret;
$L__BB1_16:
	shl.b64 	%rd31, %rd44, 2;
	add.s64 	%rd32, %rd1, %rd31;
	ld.global.f32 	%f12, [%rd32];
	add.f32 	%f13, %f12, %f24;
	shl.b64 	%rd33, %rd3, 2;
	add.s64 	%rd34, %rd32, %rd33;
	ld.global.f32 	%f14, [%rd34];
	add.f32 	%f15, %f14, %f13;
	add.s64 	%rd35, %rd34, %rd33;
	ld.global.f32 	%f16, [%rd35];
	add.f32 	%f17, %f16, %f15;
	add.s64 	%rd36, %rd35, %rd33;
	ld.global.f32 	%f18, [%rd36];
	add.f32 	%f24, %f18, %f17;
	add.s64 	%rd44, %rd33, %rd44;
	setp.lt.u64 	%p7, %rd44, 8388608;
	@%p7 bra 	$L__BB1_16;
	bra.uni 	$L__BB1_8;

}
	// .globl	_Z8reduce_aPfS_
.visible .entry _Z8reduce_aPfS_(
	.param .u64 .ptr .align 1 _Z8reduce_aPfS__param_0,
	.param .u64 .ptr .align 1 _Z8reduce_aPfS__param_1
)
{
	.reg .pred 	%p<12>;
	.reg .b32 	%r<19>;
	.reg .b32 	%f<29>;
	.reg .b64 	%rd<44>;
	// demoted variable
	.shared .align 4 .b8 _ZZ8reduce_aPfS_E5sdata[1024];
	ld.param.u64 	%rd23, [_Z8reduce_aPfS__param_0];
	ld.param.u64 	%rd22, [_Z8reduce_aPfS__param_1];
	cvta.to.global.u64 	%rd1, %rd23;
	mov.u32 	%r1, %tid.x;
	shl.b32 	%r7, %r1, 2;
	mov.u32 	%r8, _ZZ8reduce_aPfS_E5sdata;
	add.s32 	%r2, %r8, %r7;
	mov.b32 	%r9, 0;
	st.shared.u32 	[%r2], %r9;
	mov.u32 	%r18, %ntid.x;
	mov.u32 	%r10, %ctaid.x;
	mad.lo.s32 	%r4, %r18, %r10, %r1;
	setp.gt.u32 	%p1, %r4, 8388607;
	@%p1 bra 	$L__BB2_9;
	cvt.u64.u32 	%rd42, %r4;
	mov.u32 	%r11, %nctaid.x;
	mul.lo.s32 	%r12, %r11, %r18;
	cvt.u64.u32 	%rd3, %r12;
	add.s64 	%rd24, %rd3, %rd42;
	max.u64 	%rd25, %rd24, 8388608;
	setp.lt.u64 	%p2, %rd24, 8388608;
	selp.u64 	%rd4, 1, 0, %p2;
	add.s64 	%rd26, %rd24, %rd4;
	sub.s64 	%rd5, %rd25, %rd26;
	and.b64  	%rd27, %rd5, -4294967296;
	setp.ne.s64 	%p3, %rd27, 0;
	@%p3 bra 	$L__BB2_3;
	cvt.u32.u64 	%r13, %rd3;
	cvt.u32.u64 	%r14, %rd5;
	div.u32 	%r15, %r14, %r13;
	cvt.u64.u32 	%rd38, %r15;
	bra.uni 	$L__BB2_4;
$L__BB2_3:
	div.u64 	%rd38, %rd5, %rd3;
$L__BB2_4:
	add.s64 	%rd9, %rd38, %rd4;
	and.b64  	%rd28, %rd9, 3;
	setp.eq.s64 	%p4, %rd28, 3;
	mov.f32 	%f25, 0f00000000;
	@%p4 bra 	$L__BB2_7;
	shl.b64 	%rd29, %rd42, 2;
	add.s64 	%rd40, %rd1, %rd29;
	shl.b64 	%rd11, %rd3, 2;
	add.s64 	%rd30, %rd9, 1;
	and.b64  	%rd39, %rd30, 3;
	mov.f32 	%f25, 0f00000000;
$L__BB2_6:
	.pragma "nounroll";
	ld.global.f32 	%f11, [%rd40];
	add.f32 	%f25, %f11, %f25;
	add.s64 	%rd42, %rd42, %rd3;
	add.s64 	%rd40, %rd40, %rd11;
	add.s64 	%rd39, %rd39, -1;
	setp.ne.s64 	%p5, %rd39, 0;
	@%p5 bra 	$L__BB2_6;
$L__BB2_7:
	setp.lt.u64 	%p6, %rd9, 3;
	@%p6 bra 	$L__BB2_8;
	bra.uni 	$L__BB2_16;
$L__BB2_8:
	st.shared.f32 	[%r2], %f25;
$L__BB2_9:
	setp.lt.u32 	%p8, %r18, 2;
	@%p8 bra 	$L__BB2_13;
$L__BB2_10:
	shr.u32 	%r6, %r18, 1;
	bar.sync 	0;
	setp.ge.u32 	%p9, %r1, %r6;
	@%p9 bra 	$L__BB2_12;
	shl.b32 	%r16, %r6, 2;
	add.s32 	%r17, %r2, %r16;
	ld.shared.f32 	%f19, [%r17];
	ld.shared.f32 	%f20, [%r2];
	add.f32 	%f21, %f19, %f20;
	st.shared.f32 	[%r2], %f21;
$L__BB2_12:
	setp.gt.u32 	%p10, %r18, 3;
	mov.u32 	%r18, %r6;
	@%p10 bra 	$L__BB2_10;
$L__BB2_13:
	setp.ne.s32 	%p11, %r1, 0;
	@%p11 bra 	$L__BB2_15;
	ld.shared.f32 	%f22, [_ZZ8reduce_aPfS_E5sdata];
	cvta.to.global.u64 	%rd37, %rd22;
	atom.global.add.f32 	%f23, [%rd37], %f22;
$L__BB2_15:
	ret;
$L__BB2_16:
	shl.b64 	%rd31, %rd42, 2;
	add.s64 	%rd32, %rd1, %rd31;
	ld.global.f32 	%f12, [%rd32];
	add.f32 	%f13, %f12, %f25;
	shl.b64 	%rd33, %rd3, 2;
	add.s64 	%rd34, %rd32, %rd33;
	ld.global.f32 	%f14, [%rd34];
	add.f32 	%f15, %f14, %f13;
	add.s64 	%rd35, %rd34, %rd33;
	ld.global.f32 	%f16, [%rd35];
	add.f32 	%f17, %f16, %f15;
	add.s64 	%rd36, %rd35, %rd33;
	ld.global.f32 	%f18, [%rd36];
	add.f32 	%f25, %f18, %f17;
	add.s64 	%rd42, %rd33, %rd42;
	setp.lt.u64 	%p7, %rd42, 8388608;
	@%p7 bra 	$L__BB2_16;
	bra.uni 	$L__BB2_8;

}
	// .globl	_Z9reduce_wsPfS_
.visible .entry _Z9reduce_wsPfS_(
	.param .u64 .ptr .align 1 _Z9reduce_wsPfS__param_0,
	.param .u64 .ptr .align 1 _Z9reduce_wsPfS__param_1
)
{
	.reg .pred 	%p<17>;
	.reg .b32 	%r<39>;
	.reg .b32 	%f<34>;
	.reg .b64 	%rd<7>;
	// demoted variable
	.shared .align 4 .b8 _ZZ9reduce_wsPfS_E5sdata[128];
	ld.param.u64 	%rd2, [_Z9reduce_wsPfS__param_0];
	ld.param.u64 	%rd3, [_Z9reduce_wsPfS__param_1];
	mov.u32 	%r1, %tid.x;
	mov.u32 	%r2, %ntid.x;
	mov.u32 	%r8, %ctaid.x;
	mad.lo.s32 	%r38, %r2, %r8, %r1;
	and.b32  	%r4, %r1, 31;
	setp.gt.u32 	%p1, %r38, 8388607;
	mov.f32 	%f32, 0f00000000;
	@%p1 bra 	$L__BB3_3;
	mov.u32 	%r9, %nctaid.x;
	mul.lo.s32 	%r5, %r9, %r2;
	cvta.to.global.u64 	%rd1, %rd2;
	mov.f32 	%f32, 0f00000000;
$L__BB3_2:
	mul.wide.u32 	%rd4, %r38, 4;
	add.s64 	%rd5, %rd1, %rd4;
	ld.global.f32 	%f10, [%rd5];
	add.f32 	%f32, %f32, %f10;
	add.s32 	%r38, %r38, %r5;
	setp.lt.u32 	%p2, %r38, 8388608;
	@%p2 bra 	$L__BB3_2;
$L__BB3_3:
	mov.b32 	%r10, %f32;
	shfl.sync.down.b32	%r11|%p3, %r10, 16, 31, -1;
	mov.b32 	%f11, %r11;
	add.f32 	%f12, %f32, %f11;
	mov.b32 	%r12, %f12;
	shfl.sync.down.b32	%r13|%p4, %r12, 8, 31, -1;
	mov.b32 	%f13, %r13;
	add.f32 	%f14, %f12, %f13;
	mov.b32 	%r14, %f14;
	shfl.sync.down.b32	%r15|%p5, %r14, 4, 31, -1;
	mov.b32 	%f15, %r15;
	add.f32 	%f16, %f14, %f15;
	mov.b32 	%r16, %f16;
	shfl.sync.down.b32	%r17|%p6, %r16, 2, 31, -1;
	mov.b32 	%f17, %r17;
	add.f32 	%f18, %f16, %f17;
	mov.b32 	%r18, %f18;
	shfl.sync.down.b32	%r19|%p7, %r18, 1, 31, -1;
	mov.b32 	%f19, %r19;
	add.f32 	%f4, %f18, %f19;
	setp.ne.s32 	%p8, %r4, 0;
	@%p8 bra 	$L__BB3_5;
	shr.u32 	%r20, %r1, 3;
	and.b32  	%r21, %r20, 124;
	mov.u32 	%r22, _ZZ9reduce_wsPfS_E5sdata;
	add.s32 	%r23, %r22, %r21;
	st.shared.f32 	[%r23], %f4;
$L__BB3_5:
	bar.sync 	0;
	setp.gt.u32 	%p9, %r1, 31;
	@%p9 bra 	$L__BB3_10;
	shr.u32 	%r24, %r2, 5;
	setp.ge.u32 	%p10, %r1, %r24;
	mov.f32 	%f33, 0f00000000;
	@%p10 bra 	$L__BB3_8;
	shl.b32 	%r25, %r4, 2;
	mov.u32 	%r26, _ZZ9reduce_wsPfS_E5sdata;
	add.s32 	%r27, %r26, %r25;
	ld.shared.f32 	%f33, [%r27];
$L__BB3_8:
	mov.b32 	%r28, %f33;
	shfl.sync.down.b32	%r29|%p11, %r28, 16, 31, -1;
	mov.b32 	%f21, %r29;
	add.f32 	%f22, %f33, %f21;
	mov.b32 	%r30, %f22;
	shfl.sync.down.b32	%r31|%p12, %r30, 8, 31, -1;
	mov.b32 	%f23, %r31;
	add.f32 	%f24, %f22, %f23;
	mov.b32 	%r32, %f24;
	shfl.sync.down.b32	%r33|%p13, %r32, 4, 31, -1;
	mov.b32 	%f25, %r33;
	add.f32 	%f26, %f24, %f25;
	mov.b32 	%r34, %f26;
	shfl.sync.down.b32	%r35|%p14, %r34, 2, 31, -1;
	mov.b32 	%f27, %r35;
	add.f32 	%f28, %f26, %f27;
	mov.b32 	%r36, %f28;
	shfl.sync.down.b32	%r37|%p15, %r36, 1, 31, -1;
	mov.b32 	%f29, %r37;
	add.f32 	%f7, %f28, %f29;
	setp.ne.s32 	%p16, %r1, 0;
	@%p16 bra 	$L__BB3_10;
	cvta.to.global.u64 	%rd6, %rd3;
	atom.global.add.f32 	%f30, [%rd6], %f7;
$L__BB3_10:
	ret;

}


// ===== COMPILED SASS (sm_100) =====

	.target	sm_100

	.elftype	@"ET_EXEC"


//--------------------- .note.nv.tkinfo           --------------------------
	.section	.note.nv.tkinfo,"",@"SHT_NOTE"
	.sectionflags	@"SHF_NOTE_NV_TKINFO"
	.tkinfo
        /*0018*/ 	.word	0x00000002
        /*0030*/ 	.string	""
        /*0030*/ 	.string	"ptxas"
        /*0030*/ 	.string	"Cuda compilation tools, release 13.0, V13.0.88"
        /*0030*/ 	.string	"Build cuda_13.0.r13.0/compiler.36424714_0"
        /*0030*/ 	.string	"-arch sm_100 -m 64 "



//--------------------- .note.nv.cuinfo           --------------------------
	.section	.note.nv.cuinfo,"",@"SHT_NOTE"
	.sectionflags	@"SHF_NOTE_NV_CUINFO"
        /*0018*/ 	.short	0x0002
        /*001a*/ 	.short	0x0064
        /*001c*/ 	.short	0x0082
	.zero		2


//--------------------- .nv.info                  --------------------------
	.section	.nv.info,"",@"SHT_CUDA_INFO"
	.align	4


	//----- nvinfo : EIATTR_REGCOUNT
	.align		4
        /*0000*/ 	.byte	0x04, 0x2f
        /*0002*/ 	.short	(.L_1 - .L_0)
	.align		4
.L_0:
        /*0004*/ 	.word	index@(_Z10atomic_redPKfPf)
        /*0008*/ 	.word	0x00000008


	//----- nvinfo : EIATTR_FRAME_SIZE
	.align		4
.L_1:
        /*000c*/ 	.byte	0x04, 0x11
        /*000e*/ 	.short	(.L_3 - .L_2)
	.align		4
.L_2:
        /*0010*/ 	.word	index@(_Z10atomic_redPKfPf)
        /*0014*/ 	.word	0x00000000


	//----- nvinfo : EIATTR_REGCOUNT
	.align		4
.L_3:
        /*0018*/ 	.byte	0x04, 0x2f
        /*001a*/ 	.short	(.L_5 - .L_4)
	.align		4
.L_4:
        /*001c*/ 	.word	index@(_Z6reducePfS_)
        /*0020*/ 	.word	0x00000018


	//----- nvinfo : EIATTR_FRAME_SIZE
	.align		4
.L_5:
        /*0024*/ 	.byte	0x04, 0x11
        /*0026*/ 	.short	(.L_7 - .L_6)
	.align		4
.L_6:
        /*0028*/ 	.word	index@($__internal_1_$__cuda_sm20_div_u64)
        /*002c*/ 	.word	0x00000000


	//----- nvinfo : EIATTR_FRAME_SIZE
	.align		4
.L_7:
        /*0030*/ 	.byte	0x04, 0x11
        /*0032*/ 	.short	(.L_9 - .L_8)
	.align		4
.L_8:
        /*0034*/ 	.word	index@(_Z6reducePfS_)
        /*0038*/ 	.word	0x00000000


	//----- nvinfo : EIATTR_REGCOUNT
	.align		4
.L_9:
        /*003c*/ 	.byte	0x04, 0x2f
        /*003e*/ 	.short	(.L_11 - .L_10)
	.align		4
.L_10:
        /*0040*/ 	.word	index@(_Z8reduce_aPfS_)
        /*0044*/ 	.word	0x00000018


	//----- nvinfo : EIATTR_FRAME_SIZE
	.align		4
.L_11:
        /*0048*/ 	.byte	0x04, 0x11
        /*004a*/ 	.short	(.L_13 - .L_12)
	.align		4
.L_12:
        /*004c*/ 	.word	index@($__internal_0_$__cuda_sm20_div_u64)
        /*0050*/ 	.word	0x00000000


	//----- nvinfo : EIATTR_FRAME_SIZE
	.align		4
.L_13:
        /*0054*/ 	.byte	0x04, 0x11
        /*0056*/ 	.short	(.L_15 - .L_14)
	.align		4
.L_14:
        /*0058*/ 	.word	index@(_Z8reduce_aPfS_)
        /*005c*/ 	.word	0x00000000


	//----- nvinfo : EIATTR_REGCOUNT
	.align		4
.L_15:
        /*0060*/ 	.byte	0x04, 0x2f
        /*0062*/ 	.short	(.L_17 - .L_16)
	.align		4
.L_16:
        /*0064*/ 	.word	index@(_Z9reduce_wsPfS_)
        /*0068*/ 	.word	0x0000000c


	//----- nvinfo : EIATTR_FRAME_SIZE
	.align		4
.L_17:
        /*006c*/ 	.byte	0x04, 0x11
        /*006e*/ 	.short	(.L_19 - .L_18)
	.align		4
.L_18:
        /*0070*/ 	.word	index@(_Z9reduce_wsPfS_)
        /*0074*/ 	.word	0x00000000


	//----- nvinfo : EIATTR_MIN_STACK_SIZE
	.align		4
.L_19:
        /*0078*/ 	.byte	0x04, 0x12
        /*007a*/ 	.short	(.L_21 - .L_20)
	.align		4
.L_20:
        /*007c*/ 	.word	index@(_Z9reduce_wsPfS_)
        /*0080*/ 	.word	0x00000000


	//----- nvinfo : EIATTR_MIN_STACK_SIZE
	.align		4
.L_21:
        /*0084*/ 	.byte	0x04, 0x12
        /*0086*/ 	.short	(.L_23 - .L_22)
	.align		4
.L_22:
        /*0088*/ 	.word	index@(_Z8reduce_aPfS_)
        /*008c*/ 	.word	0x00000000


	//----- nvinfo : EIATTR_MIN_STACK_SIZE
	.align		4
.L_23:
        /*0090*/ 	.byte	0x04, 0x12
        /*0092*/ 	.short	(.L_25 - .L_24)
	.align		4
.L_24:
        /*0094*/ 	.word	index@(_Z6reducePfS_)
        /*0098*/ 	.word	0x00000000


	//----- nvinfo : EIATTR_MIN_STACK_SIZE
	.align		4
.L_25:
        /*009c*/ 	.byte	0x04, 0x12
        /*009e*/ 	.short	(.L_27 - .L_26)
	.align		4
.L_26:
        /*00a0*/ 	.word	index@(_Z10atomic_redPKfPf)
        /*00a4*/ 	.word	0x00000000
.L_27:


//--------------------- .nv.compat                --------------------------
	.section	.nv.compat,"",@"SHT_CUDA_COMPAT_INFO"
	.align	4
        /*0000*/ 	.byte	0x02, 0x09, 0x00, 0x00, 0x02, 0x02, 0x01, 0x00, 0x02, 0x05, 0x05, 0x00, 0x03, 0x07, 0x01, 0x01
        /*0010*/ 	.byte	0x02, 0x03, 0x00, 0x00, 0x02, 0x06, 0x01, 0x00, 0x04, 0x0b, 0x08, 0x00, 0x09, 0x00, 0x00, 0x00
        /*0020*/ 	.byte	0x00, 0x00, 0x00, 0x00


//--------------------- .nv.info._Z9reduce_wsPfS_ --------------------------
	.section	.nv.info._Z9reduce_wsPfS_,"",@"SHT_CUDA_INFO"
	.sectionflags	@""
	.align	4


	//----- nvinfo : EIATTR_CUDA_API_VERSION
	.align		4
        /*0000*/ 	.byte	0x04, 0x37
        /*0002*/ 	.short	(.L_29 - .L_28)
.L_28:
        /*0004*/ 	.word	0x00000082


	//----- nvinfo : EIATTR_KPARAM_INFO
	.align		4
.L_29:
        /*0008*/ 	.byte	0x04, 0x17
        /*000a*/ 	.short	(.L_31 - .L_30)
.L_30:
        /*000c*/ 	.word	0x00000000
        /*0010*/ 	.short	0x0001
        /*0012*/ 	.short	0x0008
        /*0014*/ 	.byte	0x00, 0xf5, 0x21, 0x00


	//----- nvinfo : EIATTR_KPARAM_INFO
	.align		4
.L_31:
        /*0018*/ 	.byte	0x04, 0x17
        /*001a*/ 	.short	(.L_33 - .L_32)
.L_32:
        /*001c*/ 	.word	0x00000000
        /*0020*/ 	.short	0x0000
        /*0022*/ 	.short	0x0000
        /*0024*/ 	.byte	0x00, 0xf5, 0x21, 0x00


	//----- nvinfo : EIATTR_SPARSE_MMA_MASK
	.align		4
.L_33:
        /*0028*/ 	.byte	0x03, 0x50
        /*002a*/ 	.short	0x0000


	//----- nvinfo : EIATTR_MAXREG_COUNT
	.align		4
        /*002c*/ 	.byte	0x03, 0x1b
        /*002e*/ 	.short	0x00ff


	//----- nvinfo : EIATTR_NUM_BARRIERS
	.align		4
        /*0030*/ 	.byte	0x02, 0x4c
        /*0032*/ 	.byte	0x01
	.zero		1


	//----- nvinfo : EIATTR_MERCURY_ISA_VERSION
	.align		4
        /*0034*/ 	.byte	0x03, 0x5f
        /*0036*/ 	.short	0x0101


	//----- nvinfo : EIATTR_COOP_GROUP_MASK_REGIDS
	.align		4
        /*0038*/ 	.byte	0x04, 0x29
        /*003a*/ 	.short	(.L_35 - .L_34)


	//   ....[0]....
.L_34:
        /*003c*/ 	.word	0xffffffff


	//   ....[1]....
        /*0040*/ 	.word	0xffffffff


	//   ....[2]....
        /*0044*/ 	.word	0xffffffff


	//   ....[3]....
        /*0048*/ 	.word	0xffffffff


	//   ....[4]....
        /*004c*/ 	.word	0xffffffff


	//   ....[5]....
        /*0050*/ 	.word	0xffffffff


	//   ....[6]....
        /*0054*/ 	.word	0xffffffff


	//   ....[7]....
        /*0058*/ 	.word	0xffffffff


	//   ....[8]....
        /*005c*/ 	.word	0xffffffff


	//   ....[9]....
        /*0060*/ 	.word	0xffffffff


	//----- nvinfo : EIATTR_COOP_GROUP_INSTR_OFFSETS
	.align		4
.L_35:
        /*0064*/ 	.byte	0x04, 0x28
        /*0066*/ 	.short	(.L_37 - .L_36)


	//   ....[0]....
.L_36:
        /*0068*/ 	.word	0x00000160


	//   ....[1]....
        /*006c*/ 	.word	0x00000190


	//   ....[2]....
        /*0070*/ 	.word	0x000001c0


	//   ....[3]....
        /*0074*/ 	.word	0x00000230


	//   ....[4]....
        /*0078*/ 	.word	0x00000270


	//   ....[5]....
        /*007c*/ 	.word	0x00000350


	//   ....[6]....
        /*0080*/ 	.word	0x00000370


	//   ....[7]....
        /*0084*/ 	.word	0x00000390


	//   ....[8]....
        /*0088*/ 	.word	0x000003b0


	//   ....[9]....
        /*008c*/ 	.word	0x000003d0


	//----- nvinfo : EIATTR_VRC_CTA_INIT_COUNT
	.align		4
.L_37:
        /*0090*/ 	.byte	0x02, 0x4a
	.zero		1
	.zero		1


	//----- nvinfo : EIATTR_EXIT_INSTR_OFFSETS
	.align		4
        /*0094*/ 	.byte	0x04, 0x1c
        /*0096*/ 	.short	(.L_39 - .L_38)


	//   ....[0]....
.L_38:
        /*0098*/ 	.word	0x000002b0


	//   ....[1]....
        /*009c*/ 	.word	0x000003e0


	//   ....[2]....
        /*00a0*/ 	.word	0x00000420


	//----- nvinfo : EIATTR_CRS_STACK_SIZE
	.align		4
.L_39:
        /*00a4*/ 	.byte	0x04, 0x1e
        /*00a6*/ 	.short	(.L_41 - .L_40)
.L_40:
        /*00a8*/ 	.word	0x00000000


	//----- nvinfo : EIATTR_CBANK_PARAM_SIZE
	.align		4
.L_41:
        /*00ac*/ 	.byte	0x03, 0x19
        /*00ae*/ 	.short	0x0010


	//----- nvinfo : EIATTR_PARAM_CBANK
	.align		4
        /*00b0*/ 	.byte	0x04, 0x0a
        /*00b2*/ 	.short	(.L_43 - .L_42)
	.align		4
.L_42:
        /*00b4*/ 	.word	index@(.nv.constant0._Z9reduce_wsPfS_)
        /*00b8*/ 	.short	0x0380
        /*00ba*/ 	.short	0x0010


	//----- nvinfo : EIATTR_SW_WAR
	.align		4
.L_43:
        /*00bc*/ 	.byte	0x04, 0x36
        /*00be*/ 	.short	(.L_45 - .L_44)
.L_44:
        /*00c0*/ 	.word	0x00000008
.L_45:


//--------------------- .nv.info._Z8reduce_aPfS_  --------------------------
	.section	.nv.info._Z8reduce_aPfS_,"",@"SHT_CUDA_INFO"
	.sectionflags	@""
	.align	4


	//----- nvinfo : EIATTR_CUDA_API_VERSION
	.align		4
        /*0000*/ 	.byte	0x04, 0x37
        /*0002*/ 	.short	(.L_47 - .L_46)
.L_46:
        /*0004*/ 	.word	0x00000082


	//----- nvinfo : EIATTR_KPARAM_INFO
	.align		4
.L_47:
        /*0008*/ 	.byte	0x04, 0x17
        /*000a*/ 	.short	(.L_49 - .L_48)
.L_48:
        /*000c*/ 	.word	0x00000000
        /*0010*/ 	.short	0x0001
        /*0012*/ 	.short	0x0008
        /*0014*/ 	.byte	0x00, 0xf5, 0x21, 0x00


	//----- nvinfo : EIATTR_KPARAM_INFO
	.align		4
.L_49:
        /*0018*/ 	.byte	0x04, 0x17
        /*001a*/ 	.short	(.L_51 - .L_50)
.L_50:
        /*001c*/ 	.word	0x00000000
        /*0020*/ 	.short	0x0000
        /*0022*/ 	.short	0x0000
        /*0024*/ 	.byte	0x00, 0xf5, 0x21, 0x00


	//----- nvinfo : EIATTR_SPARSE_MMA_MASK
	.align		4
.L_51:
        /*0028*/ 	.byte	0x03, 0x50
        /*002a*/ 	.short	0x0000


	//----- nvinfo : EIATTR_MAXREG_COUNT
	.align		4
        /*002c*/ 	.byte	0x03, 0x1b
        /*002e*/ 	.short	0x00ff


	//----- nvinfo : EIATTR_NUM_BARRIERS
	.align		4
        /*0030*/ 	.byte	0x02, 0x4c
        /*0032*/ 	.byte	0x01
	.zero		1


	//----- nvinfo : EIATTR_MERCURY_ISA_VERSION
	.align		4
        /*0034*/ 	.byte	0x03, 0x5f
        /*0036*/ 	.short	0x0101


	//----- nvinfo : EIATTR_VRC_CTA_INIT_COUNT
	.align		4
        /*0038*/ 	.byte	0x02, 0x4a
	.zero		1
	.zero		1


	//----- nvinfo : EIATTR_EXIT_INSTR_OFFSETS
	.align		4
        /*003c*/ 	.byte	0x04, 0x1c
        /*003e*/ 	.short	(.L_53 - .L_52)


	//   ....[0]....
.L_52:
        /*0040*/ 	.word	0x000007f0


	//   ....[1]....
        /*0044*/ 	.word	0x00000860


	//----- nvinfo : EIATTR_CRS_STACK_SIZE
	.align		4
.L_53:
        /*0048*/ 	.byte	0x04, 0x1e
        /*004a*/ 	.short	(.L_55 - .L_54)
.L_54:
        /*004c*/ 	.word	0x00000000


	//----- nvinfo : EIATTR_CBANK_PARAM_SIZE
	.align		4
.L_55:
        /*0050*/ 	.byte	0x03, 0x19
        /*0052*/ 	.short	0x0010


	//----- nvinfo : EIATTR_PARAM_CBANK
	.align		4
        /*0054*/ 	.byte	0x04, 0x0a
        /*0056*/ 	.short	(.L_57 - .L_56)
	.align		4
.L_56:
        /*0058*/ 	.word	index@(.nv.constant0._Z8reduce_aPfS_)
        /*005c*/ 	.short	0x0380
        /*005e*/ 	.short	0x0010


	//----- nvinfo : EIATTR_SW_WAR
	.align		4
.L_57:
        /*0060*/ 	.byte	0x04, 0x36
        /*0062*/ 	.short	(.L_59 - .L_58)
.L_58:
        /*0064*/ 	.word	0x00000008
.L_59:


//--------------------- .nv.info._Z6reducePfS_    --------------------------
	.section	.nv.info._Z6reducePfS_,"",@"SHT_CUDA_INFO"
	.sectionflags	@""
	.align	4


	//----- nvinfo : EIATTR_CUDA_API_VERSION
	.align		4
        /*0000*/ 	.byte	0x04, 0x37
        /*0002*/ 	.short	(.L_61 - .L_60)
.L_60:
        /*0004*/ 	.word	0x00000082


	//----- nvinfo : EIATTR_KPARAM_INFO
	.align		4
.L_61:
        /*0008*/ 	.byte	0x04, 0x17
        /*000a*/ 	.short	(.L_63 - .L_62)
.L_62:
        /*000c*/ 	.word	0x00000000
        /*0010*/ 	.short	0x0001
        /*0012*/ 	.short	0x0008
        /*0014*/ 	.byte	0x00, 0xf5, 0x21, 0x00


	//----- nvinfo : EIATTR_KPARAM_INFO
	.align		4
.L_63:
        /*0018*/ 	.byte	0x04, 0x17
        /*001a*/ 	.short	(.L_65 - .L_64)
.L_64:
        /*001c*/ 	.word	0x00000000
        /*0020*/ 	.short	0x0000
        /*0022*/ 	.short	0x0000
        /*0024*/ 	.byte	0x00, 0xf5, 0x21, 0x00


	//----- nvinfo : EIATTR_SPARSE_MMA_MASK
	.align		4
.L_65:
        /*0028*/ 	.byte	0x03, 0x50
        /*002a*/ 	.short	0x0000


	//----- nvinfo : EIATTR_MAXREG_COUNT
	.align		4
        /*002c*/ 	.byte	0x03, 0x1b
        /*002e*/ 	.short	0x00ff


	//----- nvinfo : EIATTR_NUM_BARRIERS
	.align		4
        /*0030*/ 	.byte	0x02, 0x4c
        /*0032*/ 	.byte	0x01
	.zero		1


	//----- nvinfo : EIATTR_MERCURY_ISA_VERSION
	.align		4
        /*0034*/ 	.byte	0x03, 0x5f
        /*0036*/ 	.short	0x0101


	//----- nvinfo : EIATTR_VRC_CTA_INIT_COUNT
	.align		4
        /*0038*/ 	.byte	0x02, 0x4a
	.zero		1
	.zero		1


	//----- nvinfo : EIATTR_EXIT_INSTR_OFFSETS
	.align		4
        /*003c*/ 	.byte	0x04, 0x1c
        /*003e*/ 	.short	(.L_67 - .L_66)


	//   ....[0]....
.L_66:
        /*0040*/ 	.word	0x000007f0


	//   ....[1]....
        /*0044*/ 	.word	0x00000870


	//----- nvinfo : EIATTR_CRS_STACK_SIZE
	.align		4
.L_67:
        /*0048*/ 	.byte	0x04, 0x1e
        /*004a*/ 	.short	(.L_69 - .L_68)
.L_68:
        /*004c*/ 	.word	0x00000000


	//----- nvinfo : EIATTR_CBANK_PARAM_SIZE
	.align		4
.L_69:
        /*0050*/ 	.byte	0x03, 0x19
        /*0052*/ 	.short	0x0010


	//----- nvinfo : EIATTR_PARAM_CBANK
	.align		4
        /*0054*/ 	.byte	0x04, 0x0a
        /*0056*/ 	.short	(.L_71 - .L_70)
	.align		4
.L_70:
        /*0058*/ 	.word	index@(.nv.constant0._Z6reducePfS_)
        /*005c*/ 	.short	0x0380
        /*005e*/ 	.short	0x0010


	//----- nvinfo : EIATTR_SW_WAR
	.align		4
.L_71:
        /*0060*/ 	.byte	0x04, 0x36
        /*0062*/ 	.short	(.L_73 - .L_72)
.L_72:
        /*0064*/ 	.word	0x00000008
.L_73:


//--------------------- .nv.info._Z10atomic_redPKfPf --------------------------
	.section	.nv.info._Z10atomic_redPKfPf,"",@"SHT_CUDA_INFO"
	.sectionflags	@""
	.align	4


	//----- nvinfo : EIATTR_CUDA_API_VERSION
	.align		4
        /*0000*/ 	.byte	0x04, 0x37
        /*0002*/ 	.short	(.L_75 - .L_74)
.L_74:
        /*0004*/ 	.word	0x00000082


	//----- nvinfo : EIATTR_KPARAM_INFO
	.align		4
.L_75:
        /*0008*/ 	.byte	0x04, 0x17
        /*000a*/ 	.short	(.L_77 - .L_76)
.L_76:
        /*000c*/ 	.word	0x00000000
        /*0010*/ 	.short	0x0001
        /*0012*/ 	.short	0x0008
        /*0014*/ 	.byte	0x00, 0xf5, 0x21, 0x00


	//----- nvinfo : EIATTR_KPARAM_INFO
	.align		4
.L_77:
        /*0018*/ 	.byte	0x04, 0x17
        /*001a*/ 	.short	(.L_79 - .L_78)
.L_78:
        /*001c*/ 	.word	0x00000000
        /*0020*/ 	.short	0x0000
        /*0022*/ 	.short	0x0000
        /*0024*/ 	.byte	0x00, 0xf5, 0x21, 0x00


	//----- nvinfo : EIATTR_SPARSE_MMA_MASK
	.align		4
.L_79:
        /*0028*/ 	.byte	0x03, 0x50
        /*002a*/ 	.short	0x0000


	//----- nvinfo : EIATTR_MAXREG_COUNT
	.align		4
        /*002c*/ 	.byte	0x03, 0x1b
        /*002e*/ 	.short	0x00ff


	//----- nvinfo : EIATTR_MERCURY_ISA_VERSION
	.align		4
        /*0030*/ 	.byte	0x03, 0x5f
        /*0032*/ 	.short	0x0101


	//----- nvinfo : EIATTR_VRC_CTA_INIT_COUNT
	.align		4
        /*0034*/ 	.byte	0x02, 0x4a
	.zero		1
	.zero		1


	//----- nvinfo : EIATTR_EXIT_INSTR_OFFSETS
	.align		4
        /*0038*/ 	.byte	0x04, 0x1c
        /*003a*/ 	.short	(.L_81 - .L_80)


	//   ....[0]....
.L_80:
        /*003c*/ 	.word	0x00000060


	//   ....[1]....
        /*0040*/ 	.word	0x000000d0


	//----- nvinfo : EIATTR_CBANK_PARAM_SIZE
	.align		4
.L_81:
        /*0044*/ 	.byte	0x03, 0x19
        /*0046*/ 	.short	0x0010


	//----- nvinfo : EIATTR_PARAM_CBANK
	.align		4
        /*0048*/ 	.byte	0x04, 0x0a
        /*004a*/ 	.short	(.L_83 - .L_82)
	.align		4
.L_82:
        /*004c*/ 	.word	index@(.nv.constant0._Z10atomic_redPKfPf)
        /*0050*/ 	.short	0x0380
        /*0052*/ 	.short	0x0010


	//----- nvinfo : EIATTR_SW_WAR
	.align		4
.L_83:
        /*0054*/ 	.byte	0x04, 0x36
        /*0056*/ 	.short	(.L_85 - .L_84)
.L_84:
        /*0058*/ 	.word	0x00000008
.L_85:


//--------------------- .nv.callgraph             --------------------------
	.section	.nv.callgraph,"",@"SHT_CUDA_CALLGRAPH"
	.align	4
	.sectionentsize	8
	.align		4
        /*0000*/ 	.word	0x00000000
	.align		4
        /*0004*/ 	.word	0xffffffff
	.align		4
        /*0008*/ 	.word	0x00000000
	.align		4
        /*000c*/ 	.word	0xfffffffe
	.align		4
        /*0010*/ 	.word	0x00000000
	.align		4
        /*0014*/ 	.word	0xfffffffd
	.align		4
        /*0018*/ 	.word	0x00000000
	.align		4
        /*001c*/ 	.word	0xfffffffc


//--------------------- .text._Z9reduce_wsPfS_    --------------------------
	.section	.text._Z9reduce_wsPfS_,"ax",@progbits
	.align	128
        .global         _Z9reduce_wsPfS_
        .type           _Z9reduce_wsPfS_,@function
        .size           _Z9reduce_wsPfS_,(.L_x_35 - _Z9reduce_wsPfS_)
        .other          _Z9reduce_wsPfS_,@"STO_CUDA_ENTRY STV_DEFAULT"
_Z9reduce_wsPfS_:
.text._Z9reduce_wsPfS_:
[----:B------:R-:W-:Y:S01]  /*0000*/  LDC R1, c[0x0][0x37c] ;  /* 0x0000df00ff017b82 */ /* 0x000fe20000000800 */
[----:B------:R-:W0:Y:S01]  /*0010*/  S2R R0, SR_TID.X ;  /* 0x0000000000007919 */ /* 0x000e220000002100 */
[----:B------:R-:W0:Y:S01]  /*0020*/  LDCU UR5, c[0x0][0x360] ;  /* 0x00006c00ff0577ac */ /* 0x000e220008000800 */
[----:B------:R-:W-:Y:S01]  /*0030*/  BSSY.RECONVERGENT B0, `(.L_x_0) ;  /* 0x0000012000007945 */ /* 0x000fe20003800200 */
[----:B------:R-:W-:Y:S01]  /*0040*/  HFMA2 R6, -RZ, RZ, 0, 0 ;  /* 0x00000000ff067431 */ /* 0x000fe200000001ff */
[----:B------:R-:W0:Y:S01]  /*0050*/  S2R R3, SR_CTAID.X ;  /* 0x0000000000037919 */ /* 0x000e220000002500 */
[----:B------:R-:W1:Y:S01]  /*0060*/  LDCU.64 UR6, c[0x0][0x358] ;  /* 0x00006b00ff0677ac */ /* 0x000e620008000a00 */
[----:B0-----:R-:W-:-:S05]  /*0070*/  IMAD R2, R3, UR5, R0 ;  /* 0x0000000503027c24 */ /* 0x001fca000f8e0200 */
[----:B------:R-:W-:-:S13]  /*0080*/  ISETP.GT.U32.AND P0, PT, R2, 0x7fffff, PT ;  /* 0x007fffff0200780c */ /* 0x000fda0003f04070 */
[----:B-1----:R-:W-:Y:S05]  /*0090*/  @P0 BRA `(.L_x_1) ;  /* 0x00000000002c0947 */ /* 0x002fea0003800000 */
[----:B------:R-:W0:Y:S01]  /*00a0*/  LDC R8, c[0x0][0x370] ;  /* 0x0000dc00ff087b82 */ /* 0x000e220000000800 */
[----:B------:R-:W-:Y:S01]  /*00b0*/  MOV R7, R2 ;  /* 0x0000000200077202 */ /* 0x000fe20000000f00 */
[----:B------:R-:W-:-:S06]  /*00c0*/  IMAD.MOV.U32 R6, RZ, RZ, RZ ;  /* 0x000000ffff067224 */ /* 0x000fcc00078e00ff */
[----:B------:R-:W1:Y:S01]  /*00d0*/  LDC.64 R4, c[0x0][0x380] ;  /* 0x0000e000ff047b82 */ /* 0x000e620000000a00 */
[----:B0-----:R-:W-:-:S07]  /*00e0*/  IMAD R8, R8, UR5, RZ ;  /* 0x0000000508087c24 */ /* 0x001fce000f8e02ff */
.L_x_2:
[----:B-1----:R-:W-:-:S06]  /*00f0*/  IMAD.WIDE.U32 R2, R7, 0x4, R4 ;  /* 0x0000000407027825 */ /* 0x002fcc00078e0004 */
[----:B------:R-:W2:Y:S01]  /*0100*/  LDG.E R3, desc[UR6][R2.64] ;  /* 0x0000000602037981 */ /* 0x000ea2000c1e1900 */
[----:B------:R-:W-:-:S04]  /*0110*/  IADD3 R7, PT, PT, R8, R7, RZ ;  /* 0x0000000708077210 */ /* 0x000fc80007ffe0ff */
[----:B------:R-:W-:Y:S01]  /*0120*/  ISETP.GE.U32.AND P0, PT, R7, 0x800000, PT ;  /* 0x008000000700780c */ /* 0x000fe20003f06070 */
[----:B--2---:R-:W-:-:S12]  /*0130*/  FADD R6, R3, R6 ;  /* 0x0000000603067221 */ /* 0x004fd80000000000 */
[----:B------:R-:W-:Y:S05]  /*0140*/  @!P0 BRA `(.L_x_2) ;  /* 0xfffffffc00e88947 */ /* 0x000fea000383ffff */
.L_x_1:
[----:B------:R-:W-:Y:S05]  /*0150*/  BSYNC.RECONVERGENT B0 ;  /* 0x0000000000007941 */ /* 0x000fea0003800200 */
.L_x_0:
[----:B------:R-:W0:Y:S01]  /*0160*/  SHFL.DOWN PT, R3, R6, 0x10, 0x1f ;  /* 0x0a001f0006037f89 */ /* 0x000e2200000e0000 */
[----:B------:R-:W-:Y:S01]  /*0170*/  ISETP.GT.U32.AND P1, PT, R0, 0x1f, PT ;  /* 0x0000001f0000780c */ /* 0x000fe20003f24070 */
[----:B0-----:R-:W-:-:S05]  /*0180*/  FADD R3, R3, R6 ;  /* 0x0000000603037221 */ /* 0x001fca0000000000 */
[----:B------:R-:W0:Y:S02]  /*0190*/  SHFL.DOWN PT, R2, R3, 0x8, 0x1f ;  /* 0x09001f0003027f89 */ /* 0x000e2400000e0000 */
[----:B0-----:R-:W-:Y:S01]  /*01a0*/  FADD R4, R3, R2 ;  /* 0x0000000203047221 */ /* 0x001fe20000000000 */
[----:B------:R-:W-:-:S04]  /*01b0*/  LOP3.LUT R2, R0, 0x1f, RZ, 0xc0, !PT ;  /* 0x0000001f00027812 */ /* 0x000fc800078ec0ff */
[----:B------:R-:W0:Y:S01]  /*01c0*/  SHFL.DOWN PT, R5, R4, 0x4, 0x1f ;  /* 0x08801f0004057f89 */ /* 0x000e2200000e0000 */
[----:B------:R-:W-:-:S13]  /*01d0*/  ISETP.NE.AND P0, PT, R2, RZ, PT ;  /* 0x000000ff0200720c */ /* 0x000fda0003f05270 */
[----:B------:R-:W1:Y:S01]  /*01e0*/  @!P0 S2R R9, SR_CgaCtaId ;  /* 0x0000000000098919 */ /* 0x000e620000008800 */
[----:B------:R-:W-:Y:S02]  /*01f0*/  @!P0 MOV R6, 0x400 ;  /* 0x0000040000068802 */ /* 0x000fe40000000f00 */
[----:B------:R-:W-:-:S04]  /*0200*/  @!P0 SHF.R.U32.HI R3, RZ, 0x3, R0 ;  /* 0x00000003ff038819 */ /* 0x000fc80000011600 */
[----:B------:R-:W-:Y:S01]  /*0210*/  @!P0 LOP3.LUT R3, R3, 0x7c, RZ, 0xc0, !PT ;  /* 0x0000007c03038812 */ /* 0x000fe200078ec0ff */
[----:B0-----:R-:W-:-:S05]  /*0220*/  FADD R5, R4, R5 ;  /* 0x0000000504057221 */ /* 0x001fca0000000000 */
[----:B------:R-:W0:Y:S01]  /*0230*/  SHFL.DOWN PT, R8, R5, 0x2, 0x1f ;  /* 0x08401f0005087f89 */ /* 0x000e2200000e0000 */
[----:B-1----:R-:W-:-:S05]  /*0240*/  @!P0 LEA R6, R9, R6, 0x18 ;  /* 0x0000000609068211 */ /* 0x002fca00078ec0ff */
[----:B------:R-:W-:Y:S02]  /*0250*/  @!P0 IMAD.IADD R3, R3, 0x1, R6 ;  /* 0x0000000103038824 */ /* 0x000fe400078e0206 */
[----:B0-----:R-:W-:-:S05]  /*0260*/  FADD R8, R5, R8 ;  /* 0x0000000805087221 */ /* 0x001fca0000000000 */
[----:B------:R-:W0:Y:S02]  /*0270*/  SHFL.DOWN PT, R7, R8, 0x1, 0x1f ;  /* 0x08201f0008077f89 */ /* 0x000e2400000e0000 */
[----:B0-----:R-:W-:-:S05]  /*0280*/  FADD R4, R8, R7 ;  /* 0x0000000708047221 */ /* 0x001fca0000000000 */
[----:B------:R0:W-:Y:S01]  /*0290*/  @!P0 STS [R3], R4 ;  /* 0x0000000403008388 */ /* 0x0001e20000000800 */
[----:B------:R-:W-:Y:S06]  /*02a0*/  BAR.SYNC.DEFER_BLOCKING 0x0 ;  /* 0x0000000000007b1d */ /* 0x000fec0000010000 */
[----:B------:R-:W-:Y:S05]  /*02b0*/  @P1 EXIT ;  /* 0x000000000000194d */ /* 0x000fea0003800000 */
[----:B------:R-:W-:-:S06]  /*02c0*/  USHF.R.U32.HI UR4, URZ, 0x5, UR5 ;  /* 0x00000005ff047899 */ /* 0x000fcc0008011605 */
[----:B------:R-:W-:-:S13]  /*02d0*/  ISETP.GE.U32.AND P0, PT, R0, UR4, PT ;  /* 0x0000000400007c0c */ /* 0x000fda000bf06070 */
[----:B0-----:R-:W0:Y:S01]  /*02e0*/  @!P0 S2R R4, SR_CgaCtaId ;  /* 0x0000000000048919 */ /* 0x001e220000008800 */
[----:B------:R-:W-:-:S04]  /*02f0*/  @!P0 MOV R3, 0x400 ;  /* 0x0000040000038802 */ /* 0x000fc80000000f00 */
[----:B0-----:R-:W-:Y:S02]  /*0300*/  @!P0 LEA R5, R4, R3, 0x18 ;  /* 0x0000000304058211 */ /* 0x001fe400078ec0ff */
[----:B------:R-:W-:-:S03]  /*0310*/  MOV R3, RZ ;  /* 0x000000ff00037202 */ /* 0x000fc60000000f00 */
[----:B------:R-:W-:-:S05]  /*0320*/  @!P0 IMAD R2, R2, 0x4, R5 ;  /* 0x0000000402028824 */ /* 0x000fca00078e0205 */
[----:B------:R-:W0:Y:S01]  /*0330*/  @!P0 LDS R3, [R2] ;  /* 0x0000000002038984 */ /* 0x000e220000000800 */
[----:B------:R-:W-:-:S03]  /*0340*/  ISETP.NE.AND P0, PT, R0, RZ, PT ;  /* 0x000000ff0000720c */ /* 0x000fc60003f05270 */
[----:B0-----:R-:W0:Y:S02]  /*0350*/  SHFL.DOWN PT, R4, R3, 0x10, 0x1f ;  /* 0x0a001f0003047f89 */ /* 0x001e2400000e0000 */
[----:B0-----:R-:W-:-:S05]  /*0360*/  FADD R4, R4, R3 ;  /* 0x0000000304047221 */ /* 0x001fca0000000000 */
[----:B------:R-:W0:Y:S02]  /*0370*/  SHFL.DOWN PT, R5, R4, 0x8, 0x1f ;  /* 0x09001f0004057f89 */ /* 0x000e2400000e0000 */
[----:B0-----:R-:W-:-:S05]  /*0380*/  FADD R5, R4, R5 ;  /* 0x0000000504057221 */ /* 0x001fca0000000000 */
[----:B------:R-:W0:Y:S02]  /*0390*/  SHFL.DOWN PT, R6, R5, 0x4, 0x1f ;  /* 0x08801f0005067f89 */ /* 0x000e2400000e0000 */
[----:B0-----:R-:W-:-:S05]  /*03a0*/  FADD R6, R5, R6 ;  /* 0x0000000605067221 */ /* 0x001fca0000000000 */
[----:B------:R-:W0:Y:S02]  /*03b0*/  SHFL.DOWN PT, R7, R6, 0x2, 0x1f ;  /* 0x08401f0006077f89 */ /* 0x000e2400000e0000 */
[----:B0-----:R-:W-:-:S05]  /*03c0*/  FADD R7, R6, R7 ;  /* 0x0000000706077221 */ /* 0x001fca0000000000 */
[----:B------:R0:W1:Y:S01]  /*03d0*/  SHFL.DOWN PT, R0, R7, 0x1, 0x1f ;  /* 0x08201f0007007f89 */ /* 0x00006200000e0000 */
[----:B------:R-:W-:Y:S05]  /*03e0*/  @P0 EXIT ;  /* 0x000000000000094d */ /* 0x000fea0003800000 */
[----:B------:R-:W2:Y:S01]  /*03f0*/  LDC.64 R2, c[0x0][0x388] ;  /* 0x0000e200ff027b82 */ /* 0x000ea20000000a00 */
[----:B01----:R-:W-:-:S05]  /*0400*/  FADD R7, R7, R0 ;  /* 0x0000000007077221 */ /* 0x003fca0000000000 */
[----:B--2---:R-:W-:Y:S01]  /*0410*/  REDG.E.ADD.F32.FTZ.RN.STRONG.GPU desc[UR6][R2.64], R7 ;  /* 0x00000007020079a6 */ /* 0x004fe2000c12f306 */
[----:B------:R-:W-:Y:S05]  /*0420*/  EXIT ;  /* 0x000000000000794d */ /* 0x000fea0003800000 */
.L_x_3:
[----:B------:R-:W-:-:S00]  /*0430*/  BRA `(.L_x_3) ;  /* 0xfffffffc00fc7947 */ /* 0x000fc0000383ffff */
[----:B------:R-:W-:-:S00]  /*0440*/  NOP ;  /* 0x0000000000007918 */ /* 0x000fc00000000000 */
        /* <DEDUP_REMOVED lines=11> */
.L_x_35:


//--------------------- .text._Z8reduce_aPfS_     --------------------------
	.section	.text._Z8reduce_aPfS_,"ax",@progbits
	.align	128
        .global         _Z8reduce_aPfS_
        .type           _Z8reduce_aPfS_,@function
        .size           _Z8reduce_aPfS_,(.L_x_33 - _Z8reduce_aPfS_)
        .other          _Z8reduce_aPfS_,@"STO_CUDA_ENTRY STV_DEFAULT"
_Z8reduce_aPfS_:
.text._Z8reduce_aPfS_:
[----:B------:R-:W-:Y:S01]  /*0000*/  LDC R1, c[0x0][0x37c] ;  /* 0x0000df00ff017b82 */ /* 0x000fe20000000800 */
[----:B------:R-:W0:Y:S07]  /*0010*/  S2R R0, SR_TID.X ;  /* 0x0000000000007919 */ /* 0x000e2e0000002100 */
[----:B------:R-:W1:Y:S01]  /*0020*/  S2UR UR5, SR_CgaCtaId ;  /* 0x00000000000579c3 */ /* 0x000e620000008800 */
[----:B------:R-:W2:Y:S01]  /*0030*/  LDCU UR8, c[0x0][0x360] ;  /* 0x00006c00ff0877ac */ /* 0x000ea20008000800 */
[----:B------:R-:W-:Y:S01]  /*0040*/  BSSY.RECONVERGENT B0, `(.L_x_4) ;  /* 0x000006c000007945 */ /* 0x000fe20003800200 */
[----:B------:R-:W3:Y:S01]  /*0050*/  S2R R3, SR_CTAID.X ;  /* 0x0000000000037919 */ /* 0x000ee20000002500 */
[----:B------:R-:W-:Y:S01]  /*0060*/  UMOV UR4, 0x400 ;  /* 0x0000040000047882 */ /* 0x000fe20000000000 */
[----:B------:R-:W4:Y:S01]  /*0070*/  LDCU.64 UR6, c[0x0][0x358] ;  /* 0x00006b00ff0677ac */ /* 0x000f220008000a00 */
[----:B------:R-:W0:Y:S01]  /*0080*/  LDCU.64 UR10, c[0x0][0x380] ;  /* 0x00007000ff0a77ac */ /* 0x000e220008000a00 */
[----:B--2---:R-:W-:Y:S01]  /*0090*/  IMAD.U32 R5, RZ, RZ, UR8 ;  /* 0x00000008ff057e24 */ /* 0x004fe2000f8e00ff */
[----:B-1----:R-:W-:-:S06]  /*00a0*/  ULEA UR4, UR5, UR4, 0x18 ;  /* 0x0000000405047291 */ /* 0x002fcc000f8ec0ff */
[----:B0-----:R-:W-:Y:S01]  /*00b0*/  LEA R4, R0, UR4, 0x2 ;  /* 0x0000000400047c11 */ /* 0x001fe2000f8e10ff */
[----:B---3--:R-:W-:-:S04]  /*00c0*/  IMAD R8, R3, UR8, R0 ;  /* 0x0000000803087c24 */ /* 0x008fc8000f8e0200 */
[----:B------:R0:W-:Y:S01]  /*00d0*/  STS [R4], RZ ;  /* 0x000000ff04007388 */ /* 0x0001e20000000800 */
[----:B------:R-:W-:-:S13]  /*00e0*/  ISETP.GT.U32.AND P0, PT, R8, 0x7fffff, PT ;  /* 0x007fffff0800780c */ /* 0x000fda0003f04070 */
[----:B0---4-:R-:W-:Y:S05]  /*00f0*/  @P0 BRA `(.L_x_5) ;  /* 0x0000000400800947 */ /* 0x011fea0003800000 */
[----:B------:R-:W0:Y:S01]  /*0100*/  LDCU UR4, c[0x0][0x370] ;  /* 0x00006e00ff0477ac */ /* 0x000e220008000800 */
[----:B------:R-:W-:Y:S01]  /*0110*/  BSSY.RECONVERGENT B1, `(.L_x_6) ;  /* 0x0000026000017945 */ /* 0x000fe20003800200 */
[----:B------:R-:W-:Y:S02]  /*0120*/  IMAD.MOV.U32 R9, RZ, RZ, RZ ;  /* 0x000000ffff097224 */ /* 0x000fe400078e00ff */
[----:B0-----:R-:W-:-:S05]  /*0130*/  IMAD R7, R5, UR4, RZ ;  /* 0x0000000405077c24 */ /* 0x001fca000f8e02ff */
[----:B------:R-:W-:-:S04]  /*0140*/  IADD3 R12, P1, PT, R8, R7, RZ ;  /* 0x00000007080c7210 */ /* 0x000fc80007f3e0ff */
[C---:B------:R-:W-:Y:S01]  /*0150*/  ISETP.GE.U32.AND P0, PT, R12.reuse, 0x800000, PT ;  /* 0x008000000c00780c */ /* 0x040fe20003f06070 */
[----:B------:R-:W-:Y:S01]  /*0160*/  IMAD.X R2, RZ, RZ, RZ, P1 ;  /* 0x000000ffff027224 */ /* 0x000fe200008e06ff */
[----:B------:R-:W-:-:S04]  /*0170*/  ISETP.GT.U32.AND P1, PT, R12, 0x800000, PT ;  /* 0x008000000c00780c */ /* 0x000fc80003f24070 */
[C---:B------:R-:W-:Y:S02]  /*0180*/  ISETP.GE.U32.AND.EX P0, PT, R2.reuse, RZ, PT, P0 ;  /* 0x000000ff0200720c */ /* 0x040fe40003f06100 */
[----:B------:R-:W-:Y:S02]  /*0190*/  ISETP.GT.U32.AND.EX P1, PT, R2, RZ, PT, P1 ;  /* 0x000000ff0200720c */ /* 0x000fe40003f24110 */
[----:B------:R-:W-:Y:S02]  /*01a0*/  SEL R6, RZ, 0x1, P0 ;  /* 0x00000001ff067807 */ /* 0x000fe40000000000 */
[----:B------:R-:W-:Y:S02]  /*01b0*/  SEL R3, R12, 0x800000, P1 ;  /* 0x008000000c037807 */ /* 0x000fe40000800000 */
[----:B------:R-:W-:Y:S02]  /*01c0*/  SEL R11, R2, RZ, P1 ;  /* 0x000000ff020b7207 */ /* 0x000fe40000800000 */
[----:B------:R-:W-:-:S04]  /*01d0*/  IADD3 R12, P0, P1, R3, -R12, -R6 ;  /* 0x8000000c030c7210 */ /* 0x000fc8000791e806 */
[----:B------:R-:W-:-:S04]  /*01e0*/  IADD3.X R11, PT, PT, R11, -0x1, ~R2, P0, P1 ;  /* 0xffffffff0b0b7810 */ /* 0x000fc800007e2c02 */
[----:B------:R-:W-:-:S13]  /*01f0*/  ISETP.NE.U32.AND P0, PT, R11, RZ, PT ;  /* 0x000000ff0b00720c */ /* 0x000fda0003f05070 */
[----:B------:R-:W-:Y:S05]  /*0200*/  @P0 BRA `(.L_x_7) ;  /* 0x0000000000500947 */ /* 0x000fea0003800000 */
[----:B------:R-:W0:Y:S01]  /*0210*/  I2F.U32.RP R10, R7 ;  /* 0x00000007000a7306 */ /* 0x000e220000209000 */
[----:B------:R-:W-:Y:S01]  /*0220*/  IMAD.MOV R11, RZ, RZ, -R7 ;  /* 0x000000ffff0b7224 */ /* 0x000fe200078e0a07 */
[----:B------:R-:W-:-:S06]  /*0230*/  ISETP.NE.U32.AND P2, PT, R7, RZ, PT ;  /* 0x000000ff0700720c */ /* 0x000fcc0003f45070 */
[----:B0-----:R-:W0:Y:S02]  /*0240*/  MUFU.RCP R10, R10 ;  /* 0x0000000a000a7308 */ /* 0x001e240000001000 */
[----:B0-----:R-:W-:-:S06]  /*0250*/  VIADD R2, R10, 0xffffffe ;  /* 0x0ffffffe0a027836 */ /* 0x001fcc0000000000 */
[----:B------:R0:W1:Y:S02]  /*0260*/  F2I.FTZ.U32.TRUNC.NTZ R3, R2 ;  /* 0x0000000200037305 */ /* 0x000064000021f000 */
[----:B0-----:R-:W-:Y:S02]  /*0270*/  IMAD.MOV.U32 R2, RZ, RZ, RZ ;  /* 0x000000ffff027224 */ /* 0x001fe400078e00ff */
[----:B-1----:R-:W-:-:S04]  /*0280*/  IMAD R11, R11, R3, RZ ;  /* 0x000000030b0b7224 */ /* 0x002fc800078e02ff */
[----:B------:R-:W-:-:S06]  /*0290*/  IMAD.HI.U32 R3, R3, R11, R2 ;  /* 0x0000000b03037227 */ /* 0x000fcc00078e0002 */
[----:B------:R-:W-:-:S04]  /*02a0*/  IMAD.HI.U32 R2, R3, R12, RZ ;  /* 0x0000000c03027227 */ /* 0x000fc800078e00ff */
[----:B------:R-:W-:-:S04]  /*02b0*/  IMAD.MOV R3, RZ, RZ, -R2 ;  /* 0x000000ffff037224 */ /* 0x000fc800078e0a02 */
[----:B------:R-:W-:Y:S02]  /*02c0*/  IMAD R12, R7, R3, R12 ;  /* 0x00000003070c7224 */ /* 0x000fe400078e020c */
[----:B------:R-:W-:-:S03]  /*02d0*/  IMAD.MOV.U32 R3, RZ, RZ, RZ ;  /* 0x000000ffff037224 */ /* 0x000fc600078e00ff */
[----:B------:R-:W-:-:S13]  /*02e0*/  ISETP.GE.U32.AND P0, PT, R12, R7, PT ;  /* 0x000000070c00720c */ /* 0x000fda0003f06070 */
[----:B------:R-:W-:Y:S02]  /*02f0*/  @P0 IMAD.IADD R12, R12, 0x1, -R7 ;  /* 0x000000010c0c0824 */ /* 0x000fe400078e0a07 */
[----:B------:R-:W-:-:S03]  /*0300*/  @P0 VIADD R2, R2, 0x1 ;  /* 0x0000000102020836 */ /* 0x000fc60000000000 */
[----:B------:R-:W-:-:S13]  /*0310*/  ISETP.GE.U32.AND P1, PT, R12, R7, PT ;  /* 0x000000070c00720c */ /* 0x000fda0003f26070 */
[----:B------:R-:W-:Y:S01]  /*0320*/  @P1 VIADD R2, R2, 0x1 ;  /* 0x0000000102021836 */ /* 0x000fe20000000000 */
[----:B------:R-:W-:Y:S01]  /*0330*/  @!P2 LOP3.LUT R2, RZ, R7, RZ, 0x33, !PT ;  /* 0x00000007ff02a212 */ /* 0x000fe200078e33ff */
[----:B------:R-:W-:Y:S06]  /*0340*/  BRA `(.L_x_8) ;  /* 0x0000000000087947 */ /* 0x000fec0003800000 */
.L_x_7:
[----:B------:R-:W-:-:S07]  /*0350*/  MOV R10, 0x370 ;  /* 0x00000370000a7802 */ /* 0x000fce0000000f00 */
[----:B------:R-:W-:Y:S05]  /*0360*/  CALL.REL.NOINC `($__internal_0_$__cuda_sm20_div_u64) ;  /* 0x0000000400407944 */ /* 0x000fea0003c00000 */
.L_x_8:
[----:B------:R-:W-:Y:S05]  /*0370*/  BSYNC.RECONVERGENT B1 ;  /* 0x0000000000017941 */ /* 0x000fea0003800200 */
.L_x_6:
[----:B------:R-:W-:Y:S01]  /*0380*/  IADD3 R6, P0, PT, R2, R6, RZ ;  /* 0x0000000602067210 */ /* 0x000fe20007f1e0ff */
[----:B------:R-:W-:Y:S03]  /*0390*/  BSSY.RECONVERGENT B1, `(.L_x_9) ;  /* 0x000001b000017945 */ /* 0x000fe60003800200 */
[C---:B------:R-:W-:Y:S01]  /*03a0*/  LOP3.LUT R10, R6.reuse, 0x3, RZ, 0xc0, !PT ;  /* 0x00000003060a7812 */ /* 0x040fe200078ec0ff */
[----:B------:R-:W-:Y:S01]  /*03b0*/  IMAD.X R2, RZ, RZ, R3, P0 ;  /* 0x000000ffff027224 */ /* 0x000fe200000e0603 */
[----:B------:R-:W-:Y:S01]  /*03c0*/  ISETP.GE.U32.AND P0, PT, R6, 0x3, PT ;  /* 0x000000030600780c */ /* 0x000fe20003f06070 */
[----:B------:R-:W-:Y:S01]  /*03d0*/  IMAD.MOV.U32 R3, RZ, RZ, RZ ;  /* 0x000000ffff037224 */ /* 0x000fe200078e00ff */
[----:B------:R-:W-:Y:S02]  /*03e0*/  ISETP.NE.U32.AND P1, PT, R10, 0x3, PT ;  /* 0x000000030a00780c */ /* 0x000fe40003f25070 */
[----:B------:R-:W-:-:S02]  /*03f0*/  ISETP.GE.U32.AND.EX P0, PT, R2, RZ, PT, P0 ;  /* 0x000000ff0200720c */ /* 0x000fc40003f06100 */
[----:B------:R-:W-:-:S13]  /*0400*/  ISETP.NE.AND.EX P1, PT, RZ, RZ, PT, P1 ;  /* 0x000000ffff00720c */ /* 0x000fda0003f25310 */
[----:B------:R-:W-:Y:S05]  /*0410*/  @!P1 BRA `(.L_x_10) ;  /* 0x0000000000489947 */ /* 0x000fea0003800000 */
[----:B------:R-:W0:Y:S01]  /*0420*/  LDCU.64 UR4, c[0x0][0x380] ;  /* 0x00007000ff0477ac */ /* 0x000e220008000a00 */
[----:B------:R-:W-:Y:S02]  /*0430*/  VIADD R6, R6, 0x1 ;  /* 0x0000000106067836 */ /* 0x000fe40000000000 */
[----:B------:R-:W-:Y:S02]  /*0440*/  IMAD.MOV.U32 R12, RZ, RZ, RZ ;  /* 0x000000ffff0c7224 */ /* 0x000fe400078e00ff */
[----:B------:R-:W-:Y:S01]  /*0450*/  IMAD.MOV.U32 R3, RZ, RZ, RZ ;  /* 0x000000ffff037224 */ /* 0x000fe200078e00ff */
[----:B------:R-:W-:Y:S02]  /*0460*/  LOP3.LUT R6, R6, 0x3, RZ, 0xc0, !PT ;  /* 0x0000000306067812 */ /* 0x000fe400078ec0ff */
[----:B0-----:R-:W-:-:S04]  /*0470*/  LEA R10, P1, R8, UR4, 0x2 ;  /* 0x00000004080a7c11 */ /* 0x001fc8000f8210ff */
[----:B------:R-:W-:-:S09]  /*0480*/  LEA.HI.X R11, R8, UR5, R9, 0x2, P1 ;  /* 0x00000005080b7c11 */ /* 0x000fd200088f1409 */
.L_x_11:
[----:B------:R0:W2:Y:S01]  /*0490*/  LDG.E R2, desc[UR6][R10.64] ;  /* 0x000000060a027981 */ /* 0x0000a2000c1e1900 */
[----:B------:R-:W-:Y:S02]  /*04a0*/  IADD3 R6, P1, PT, R6, -0x1, RZ ;  /* 0xffffffff06067810 */ /* 0x000fe40007f3e0ff */
[C---:B------:R-:W-:Y:S02]  /*04b0*/  IADD3 R8, P2, PT, R7.reuse, R8, RZ ;  /* 0x0000000807087210 */ /* 0x040fe40007f5e0ff */
[----:B------:R-:W-:Y:S02]  /*04c0*/  IADD3.X R12, PT, PT, R12, -0x1, RZ, P1, !PT ;  /* 0xffffffff0c0c7810 */ /* 0x000fe40000ffe4ff */
[----:B------:R-:W-:Y:S01]  /*04d0*/  ISETP.NE.U32.AND P1, PT, R6, RZ, PT ;  /* 0x000000ff0600720c */ /* 0x000fe20003f25070 */
[----:B------:R-:W-:Y:S01]  /*04e0*/  IMAD.X R9, RZ, RZ, R9, P2 ;  /* 0x000000ffff097224 */ /* 0x000fe200010e0609 */
[----:B0-----:R-:W-:Y:S02]  /*04f0*/  LEA R10, P3, R7, R10, 0x2 ;  /* 0x0000000a070a7211 */ /* 0x001fe400078610ff */
[----:B------:R-:W-:-:S02]  /*0500*/  ISETP.NE.AND.EX P1, PT, R12, RZ, PT, P1 ;  /* 0x000000ff0c00720c */ /* 0x000fc40003f25310 */
[----:B------:R-:W-:Y:S01]  /*0510*/  LEA.HI.X R11, R7, R11, RZ, 0x2, P3 ;  /* 0x0000000b070b7211 */ /* 0x000fe200018f14ff */
[----:B--2---:R-:W-:-:S10]  /*0520*/  FADD R3, R2, R3 ;  /* 0x0000000302037221 */ /* 0x004fd40000000000 */
[----:B------:R-:W-:Y:S05]  /*0530*/  @P1 BRA `(.L_x_11) ;  /* 0xfffffffc00d41947 */ /* 0x000fea000383ffff */
.L_x_10:
[----:B------:R-:W-:Y:S05]  /*0540*/  BSYNC.RECONVERGENT B1 ;  /* 0x0000000000017941 */ /* 0x000fea0003800200 */
.L_x_9:
[----:B------:R-:W-:Y:S04]  /*0550*/  BSSY.RECONVERGENT B1, `(.L_x_12) ;  /* 0x0000019000017945 */ /* 0x000fe80003800200 */
[----:B------:R-:W-:Y:S05]  /*0560*/  @!P0 BRA `(.L_x_13) ;  /* 0x00000000005c8947 */ /* 0x000fea0003800000 */
[----:B------:R-:W-:Y:S01]  /*0570*/  IMAD.SHL.U32 R17, R7, 0x4, RZ ;  /* 0x0000000407117824 */ /* 0x000fe200078e00ff */
[----:B------:R-:W-:-:S07]  /*0580*/  SHF.R.U32.HI R19, RZ, 0x1e, R7 ;  /* 0x0000001eff137819 */ /* 0x000fce0000011607 */
.L_x_14:
[----:B------:R-:W-:-:S04]  /*0590*/  LEA R6, P0, R8, UR10, 0x2 ;  /* 0x0000000a08067c11 */ /* 0x000fc8000f8010ff */
[----:B------:R-:W-:Y:S02]  /*05a0*/  LEA.HI.X R7, R8, UR11, R9, 0x2, P0 ;  /* 0x0000000b08077c11 */ /* 0x000fe400080f1409 */
[----:B------:R-:W-:-:S03]  /*05b0*/  IADD3 R10, P0, PT, R17, R6, RZ ;  /* 0x00000006110a7210 */ /* 0x000fc60007f1e0ff */
[----:B------:R-:W2:Y:S02]  /*05c0*/  LDG.E R6, desc[UR6][R6.64] ;  /* 0x0000000606067981 */ /* 0x000ea4000c1e1900 */
[----:B------:R-:W-:Y:S01]  /*05d0*/  IMAD.X R11, R19, 0x1, R7, P0 ;  /* 0x00000001130b7824 */ /* 0x000fe200000e0607 */
[----:B------:R-:W-:-:S04]  /*05e0*/  IADD3 R12, P0, PT, R17, R10, RZ ;  /* 0x0000000a110c7210 */ /* 0x000fc80007f1e0ff */
[----:B------:R-:W3:Y:S01]  /*05f0*/  LDG.E R10, desc[UR6][R10.64] ;  /* 0x000000060a0a7981 */ /* 0x000ee2000c1e1900 */
[----:B------:R-:W-:Y:S01]  /*0600*/  IMAD.X R13, R19, 0x1, R11, P0 ;  /* 0x00000001130d7824 */ /* 0x000fe200000e060b */
[----:B------:R-:W-:-:S04]  /*0610*/  IADD3 R14, P0, PT, R17, R12, RZ ;  /* 0x0000000c110e7210 */ /* 0x000fc80007f1e0ff */
[----:B------:R-:W4:Y:S01]  /*0620*/  LDG.E R12, desc[UR6][R12.64] ;  /* 0x000000060c0c7981 */ /* 0x000f22000c1e1900 */
[----:B------:R-:W-:-:S05]  /*0630*/  IMAD.X R15, R19, 0x1, R13, P0 ;  /* 0x00000001130f7824 */ /* 0x000fca00000e060d */
[----:B------:R-:W5:Y:S01]  /*0640*/  LDG.E R14, desc[UR6][R14.64] ;  /* 0x000000060e0e7981 */ /* 0x000f62000c1e1900 */
[----:B------:R-:W-:-:S05]  /*0650*/  IADD3 R8, P0, PT, R17, R8, RZ ;  /* 0x0000000811087210 */ /* 0x000fca0007f1e0ff */
[----:B------:R-:W-:Y:S01]  /*0660*/  IMAD.X R9, R19, 0x1, R9, P0 ;  /* 0x0000000113097824 */ /* 0x000fe200000e0609 */
[----:B------:R-:W-:-:S04]  /*0670*/  ISETP.GE.U32.AND P0, PT, R8, 0x800000, PT ;  /* 0x008000000800780c */ /* 0x000fc80003f06070 */
[----:B------:R-:W-:Y:S01]  /*0680*/  ISETP.GE.U32.AND.EX P0, PT, R9, RZ, PT, P0 ;  /* 0x000000ff0900720c */ /* 0x000fe20003f06100 */
[----:B--2---:R-:W-:-:S04]  /*0690*/  FADD R3, R6, R3 ;  /* 0x0000000306037221 */ /* 0x004fc80000000000 */
[----:B---3--:R-:W-:-:S04]  /*06a0*/  FADD R3, R3, R10 ;  /* 0x0000000a03037221 */ /* 0x008fc80000000000 */
[----:B----4-:R-:W-:-:S04]  /*06b0*/  FADD R3, R3, R12 ;  /* 0x0000000c03037221 */ /* 0x010fc80000000000 */
[----:B-----5:R-:W-:Y:S01]  /*06c0*/  FADD R3, R3, R14 ;  /* 0x0000000e03037221 */ /* 0x020fe20000000000 */
[----:B------:R-:W-:Y:S06]  /*06d0*/  @!P0 BRA `(.L_x_14) ;  /* 0xfffffffc00ac8947 */ /* 0x000fec000383ffff */
.L_x_13:
[----:B------:R-:W-:Y:S05]  /*06e0*/  BSYNC.RECONVERGENT B1 ;  /* 0x0000000000017941 */ /* 0x000fea0003800200 */
.L_x_12:
[----:B------:R0:W-:Y:S02]  /*06f0*/  STS [R4], R3 ;  /* 0x0000000304007388 */ /* 0x0001e40000000800 */
.L_x_5:
[----:B------:R-:W-:Y:S05]  /*0700*/  BSYNC.RECONVERGENT B0 ;  /* 0x0000000000007941 */ /* 0x000fea0003800200 */
.L_x_4:
[----:B------:R-:W-:Y:S02]  /*0710*/  ISETP.GE.U32.AND P0, PT, R5, 0x2, PT ;  /* 0x000000020500780c */ /* 0x000fe40003f06070 */
[----:B------:R-:W-:-:S11]  /*0720*/  ISETP.NE.AND P1, PT, R0, RZ, PT ;  /* 0x000000ff0000720c */ /* 0x000fd60003f25270 */
[----:B------:R-:W-:Y:S05]  /*0730*/  @!P0 BRA `(.L_x_15) ;  /* 0x00000000002c8947 */ /* 0x000fea0003800000 */
.L_x_16:
[----:B------:R-:W-:Y:S01]  /*0740*/  BAR.SYNC.DEFER_BLOCKING 0x0 ;  /* 0x0000000000007b1d */ /* 0x000fe20000010000 */
[----:B------:R-:W-:-:S04]  /*0750*/  SHF.R.U32.HI R7, RZ, 0x1, R5 ;  /* 0x00000001ff077819 */ /* 0x000fc80000011605 */
[----:B------:R-:W-:-:S13]  /*0760*/  ISETP.GE.U32.AND P0, PT, R0, R7, PT ;  /* 0x000000070000720c */ /* 0x000fda0003f06070 */
[----:B------:R-:W-:Y:S01]  /*0770*/  @!P0 IMAD R2, R7, 0x4, R4 ;  /* 0x0000000407028824 */ /* 0x000fe200078e0204 */
[----:B0-----:R-:W-:Y:S05]  /*0780*/  @!P0 LDS R3, [R4] ;  /* 0x0000000004038984 */ /* 0x001fea0000000800 */
[----:B------:R-:W0:Y:S02]  /*0790*/  @!P0 LDS R2, [R2] ;  /* 0x0000000002028984 */ /* 0x000e240000000800 */
[----:B0-----:R-:W-:-:S05]  /*07a0*/  @!P0 FADD R3, R2, R3 ;  /* 0x0000000302038221 */ /* 0x001fca0000000000 */
[----:B------:R1:W-:Y:S01]  /*07b0*/  @!P0 STS [R4], R3 ;  /* 0x0000000304008388 */ /* 0x0003e20000000800 */
[----:B------:R-:W-:Y:S01]  /*07c0*/  ISETP.GT.U32.AND P0, PT, R5, 0x3, PT ;  /* 0x000000030500780c */ /* 0x000fe20003f04070 */
[----:B------:R-:W-:-:S12]  /*07d0*/  IMAD.MOV.U32 R5, RZ, RZ, R7 ;  /* 0x000000ffff057224 */ /* 0x000fd800078e0007 */
[----:B-1----:R-:W-:Y:S05]  /*07e0*/  @P0 BRA `(.L_x_16) ;  /* 0xfffffffc00d40947 */ /* 0x002fea000383ffff */
.L_x_15:
[----:B------:R-:W-:Y:S05]  /*07f0*/  @P1 EXIT ;  /* 0x000000000000194d */ /* 0x000fea0003800000 */
[----:B------:R-:W1:Y:S01]  /*0800*/  S2UR UR5, SR_CgaCtaId ;  /* 0x00000000000579c3 */ /* 0x000e620000008800 */
[----:B------:R-:W-:-:S07]  /*0810*/  UMOV UR4, 0x400 ;  /* 0x0000040000047882 */ /* 0x000fce0000000000 */
[----:B0-----:R-:W0:Y:S01]  /*0820*/  LDC.64 R2, c[0x0][0x388] ;  /* 0x0000e200ff027b82 */ /* 0x001e220000000a00 */
[----:B-1----:R-:W-:-:S09]  /*0830*/  ULEA UR4, UR5, UR4, 0x18 ;  /* 0x0000000405047291 */ /* 0x002fd2000f8ec0ff */
[----:B------:R-:W0:Y:S04]  /*0840*/  LDS R5, [UR4] ;  /* 0x00000004ff057984 */ /* 0x000e280008000800 */
[----:B0-----:R-:W-:Y:S01]  /*0850*/  REDG.E.ADD.F32.FTZ.RN.STRONG.GPU desc[UR6][R2.64], R5 ;  /* 0x00000005020079a6 */ /* 0x001fe2000c12f306 */
[----:B------:R-:W-:Y:S05]  /*0860*/  EXIT ;  /* 0x000000000000794d */ /* 0x000fea0003800000 */
        .weak           $__internal_0_$__cuda_sm20_div_u64
        .type           $__internal_0_$__cuda_sm20_div_u64,@function
        .size           $__internal_0_$__cuda_sm20_div_u64,(.L_x_33 - $__internal_0_$__cuda_sm20_div_u64)
$__internal_0_$__cuda_sm20_div_u64:
[----:B------:R-:W-:Y:S02]  /*0870*/  IMAD.MOV.U32 R16, RZ, RZ, R7 ;  /* 0x000000ffff107224 */ /* 0x000fe400078e0007 */
[----:B------:R-:W-:-:S04]  /*0880*/  IMAD.MOV.U32 R17, RZ, RZ, RZ ;  /* 0x000000ffff117224 */ /* 0x000fc800078e00ff */
[----:B------:R-:W0:Y:S08]  /*0890*/  I2F.U64.RP R13, R16 ;  /* 0x00000010000d7312 */ /* 0x000e300000309000 */
[----:B0-----:R-:W0:Y:S02]  /*08a0*/  MUFU.RCP R13, R13 ;  /* 0x0000000d000d7308 */ /* 0x001e240000001000 */
[----:B0-----:R-:W-:-:S06]  /*08b0*/  VIADD R2, R13, 0x1ffffffe ;  /* 0x1ffffffe0d027836 */ /* 0x001fcc0000000000 */
[----:B------:R-:W0:Y:S02]  /*08c0*/  F2I.U64.TRUNC R2, R2 ;  /* 0x0000000200027311 */ /* 0x000e24000020d800 */
[----:B0-----:R-:W-:-:S04]  /*08d0*/  IMAD.WIDE.U32 R14, R2, R7, RZ ;  /* 0x00000007020e7225 */ /* 0x001fc800078e00ff */
[----:B------:R-:W-:Y:S01]  /*08e0*/  IMAD R15, R3, R7, R15 ;  /* 0x00000007030f7224 */ /* 0x000fe200078e020f */
[----:B------:R-:W-:-:S05]  /*08f0*/  IADD3 R19, P0, PT, RZ, -R14, RZ ;  /* 0x8000000eff137210 */ /* 0x000fca0007f1e0ff */
[----:B------:R-:W-:-:S04]  /*0900*/  IMAD.HI.U32 R14, R2, R19, RZ ;  /* 0x00000013020e7227 */ /* 0x000fc800078e00ff */
[----:B------:R-:W-:Y:S02]  /*0910*/  IMAD.X R21, RZ, RZ, ~R15, P0 ;  /* 0x000000ffff157224 */ /* 0x000fe400000e0e0f */
[----:B------:R-:W-:Y:S02]  /*0920*/  IMAD.MOV.U32 R15, RZ, RZ, R2 ;  /* 0x000000ffff0f7224 */ /* 0x000fe400078e0002 */
[-C--:B------:R-:W-:Y:S02]  /*0930*/  IMAD R17, R3, R21.reuse, RZ ;  /* 0x0000001503117224 */ /* 0x080fe400078e02ff */
[----:B------:R-:W-:-:S04]  /*0940*/  IMAD.WIDE.U32 R14, P0, R2, R21, R14 ;  /* 0x00000015020e7225 */ /* 0x000fc8000780000e */
[----:B------:R-:W-:-:S04]  /*0950*/  IMAD.HI.U32 R13, R3, R21, RZ ;  /* 0x00000015030d7227 */ /* 0x000fc800078e00ff */
[----:B------:R-:W-:-:S04]  /*0960*/  IMAD.HI.U32 R14, P1, R3, R19, R14 ;  /* 0x00000013030e7227 */ /* 0x000fc8000782000e */
[----:B------:R-:W-:Y:S01]  /*0970*/  IMAD.X R13, R13, 0x1, R3, P0 ;  /* 0x000000010d0d7824 */ /* 0x000fe200000e0603 */
[----:B------:R-:W-:-:S04]  /*0980*/  IADD3 R15, P2, PT, R17, R14, RZ ;  /* 0x0000000e110f7210 */ /* 0x000fc80007f5e0ff */
[----:B------:R-:W-:Y:S01]  /*0990*/  IADD3.X R13, PT, PT, RZ, RZ, R13, P2, P1 ;  /* 0x000000ffff0d7210 */ /* 0x000fe200017e240d */
[----:B------:R-:W-:-:S03]  /*09a0*/  IMAD.WIDE.U32 R2, R15, R7, RZ ;  /* 0x000000070f027225 */ /* 0x000fc600078e00ff */
[----:B------:R-:W-:Y:S01]  /*09b0*/  IADD3 R17, P0, PT, RZ, -R2, RZ ;  /* 0x80000002ff117210 */ /* 0x000fe20007f1e0ff */
[----:B------:R-:W-:Y:S02]  /*09c0*/  IMAD R2, R13, R7, R3 ;  /* 0x000000070d027224 */ /* 0x000fe400078e0203 */
[----:B------:R-:W-:Y:S02]  /*09d0*/  IMAD.MOV.U32 R3, RZ, RZ, RZ ;  /* 0x000000ffff037224 */ /* 0x000fe400078e00ff */
[----:B------:R-:W-:-:S04]  /*09e0*/  IMAD.HI.U32 R14, R15, R17, RZ ;  /* 0x000000110f0e7227 */ /* 0x000fc800078e00ff */
[----:B------:R-:W-:-:S04]  /*09f0*/  IMAD.X R2, RZ, RZ, ~R2, P0 ;  /* 0x000000ffff027224 */ /* 0x000fc800000e0e02 */
[----:B------:R-:W-:-:S04]  /*0a00*/  IMAD.WIDE.U32 R14, P0, R15, R2, R14 ;  /* 0x000000020f0e7225 */ /* 0x000fc8000780000e */
[C---:B------:R-:W-:Y:S02]  /*0a10*/  IMAD R16, R13.reuse, R2, RZ ;  /* 0x000000020d107224 */ /* 0x040fe400078e02ff */
[----:B------:R-:W-:-:S04]  /*0a20*/  IMAD.HI.U32 R15, P1, R13, R17, R14 ;  /* 0x000000110d0f7227 */ /* 0x000fc8000782000e */
[----:B------:R-:W-:Y:S01]  /*0a30*/  IMAD.HI.U32 R2, R13, R2, RZ ;  /* 0x000000020d027227 */ /* 0x000fe200078e00ff */
[----:B------:R-:W-:-:S03]  /*0a40*/  IADD3 R15, P2, PT, R16, R15, RZ ;  /* 0x0000000f100f7210 */ /* 0x000fc60007f5e0ff */
[----:B------:R-:W-:Y:S02]  /*0a50*/  IMAD.X R13, R2, 0x1, R13, P0 ;  /* 0x00000001020d7824 */ /* 0x000fe400000e060d */
[----:B------:R-:W-:-:S03]  /*0a60*/  IMAD.HI.U32 R2, R15, R12, RZ ;  /* 0x0000000c0f027227 */ /* 0x000fc600078e00ff */
[----:B------:R-:W-:Y:S01]  /*0a70*/  IADD3.X R13, PT, PT, RZ, RZ, R13, P2, P1 ;  /* 0x000000ffff0d7210 */ /* 0x000fe200017e240d */
[----:B------:R-:W-:-:S04]  /*0a80*/  IMAD.WIDE.U32 R2, R15, R11, R2 ;  /* 0x0000000b0f027225 */ /* 0x000fc800078e0002 */
[C---:B------:R-:W-:Y:S02]  /*0a90*/  IMAD R15, R13.reuse, R11, RZ ;  /* 0x0000000b0d0f7224 */ /* 0x040fe400078e02ff */
[----:B------:R-:W-:-:S04]  /*0aa0*/  IMAD.HI.U32 R2, P0, R13, R12, R2 ;  /* 0x0000000c0d027227 */ /* 0x000fc80007800002 */
[----:B------:R-:W-:Y:S01]  /*0ab0*/  IMAD.HI.U32 R13, R13, R11, RZ ;  /* 0x0000000b0d0d7227 */ /* 0x000fe200078e00ff */
[----:B------:R-:W-:-:S03]  /*0ac0*/  IADD3 R14, P1, PT, R15, R2, RZ ;  /* 0x000000020f0e7210 */ /* 0x000fc60007f3e0ff */
[----:B------:R-:W-:-:S04]  /*0ad0*/  IMAD.X R2, RZ, RZ, R13, P0 ;  /* 0x000000ffff027224 */ /* 0x000fc800000e060d */
[----:B------:R-:W-:Y:S02]  /*0ae0*/  IMAD.X R13, RZ, RZ, R2, P1 ;  /* 0x000000ffff0d7224 */ /* 0x000fe400008e0602 */
[----:B------:R-:W-:-:S04]  /*0af0*/  IMAD.WIDE.U32 R2, R14, R7, RZ ;  /* 0x000000070e027225 */ /* 0x000fc800078e00ff */
[----:B------:R-:W-:Y:S01]  /*0b00*/  IMAD R16, R13, R7, R3 ;  /* 0x000000070d107224 */ /* 0x000fe200078e0203 */
[----:B------:R-:W-:-:S04]  /*0b10*/  IADD3 R18, P0, PT, -R2, R12, RZ ;  /* 0x0000000c02127210 */ /* 0x000fc80007f1e1ff */
[-C--:B------:R-:W-:Y:S01]  /*0b20*/  IADD3 R2, P1, PT, -R7, R18.reuse, RZ ;  /* 0x0000001207027210 */ /* 0x080fe20007f3e1ff */
[----:B------:R-:W-:Y:S01]  /*0b30*/  IMAD.X R16, R11, 0x1, ~R16, P0 ;  /* 0x000000010b107824 */ /* 0x000fe200000e0e10 */
[----:B------:R-:W-:Y:S02]  /*0b40*/  ISETP.GE.U32.AND P0, PT, R18, R7, PT ;  /* 0x000000071200720c */ /* 0x000fe40003f06070 */
[----:B------:R-:W-:Y:S02]  /*0b50*/  IADD3 R11, P2, PT, R14, 0x1, RZ ;  /* 0x000000010e0b7810 */ /* 0x000fe40007f5e0ff */
[C---:B------:R-:W-:Y:S02]  /*0b60*/  ISETP.GE.U32.AND.EX P0, PT, R16.reuse, RZ, PT, P0 ;  /* 0x000000ff1000720c */ /* 0x040fe40003f06100 */
[----:B------:R-:W-:Y:S01]  /*0b70*/  IADD3.X R3, PT, PT, R16, -0x1, RZ, P1, !PT ;  /* 0xffffffff10037810 */ /* 0x000fe20000ffe4ff */
[----:B------:R-:W-:Y:S01]  /*0b80*/  IMAD.X R12, RZ, RZ, R13, P2 ;  /* 0x000000ffff0c7224 */ /* 0x000fe200010e060d */
[----:B------:R-:W-:-:S02]  /*0b90*/  SEL R2, R2, R18, P0 ;  /* 0x0000001202027207 */ /* 0x000fc40000000000 */
[----:B------:R-:W-:Y:S02]  /*0ba0*/  SEL R11, R11, R14, P0 ;  /* 0x0000000e0b0b7207 */ /* 0x000fe40000000000 */
[----:B------:R-:W-:Y:S02]  /*0bb0*/  SEL R3, R3, R16, P0 ;  /* 0x0000001003037207 */ /* 0x000fe40000000000 */
[----:B------:R-:W-:Y:S02]  /*0bc0*/  SEL R12, R12, R13, P0 ;  /* 0x0000000d0c0c7207 */ /* 0x000fe40000000000 */
[----:B------:R-:W-:Y:S02]  /*0bd0*/  ISETP.GE.U32.AND P0, PT, R2, R7, PT ;  /* 0x000000070200720c */ /* 0x000fe40003f06070 */
[----:B------:R-:W-:Y:S02]  /*0be0*/  IADD3 R2, P2, PT, R11, 0x1, RZ ;  /* 0x000000010b027810 */ /* 0x000fe40007f5e0ff */
[----:B------:R-:W-:-:S02]  /*0bf0*/  ISETP.GE.U32.AND.EX P0, PT, R3, RZ, PT, P0 ;  /* 0x000000ff0300720c */ /* 0x000fc40003f06100 */
[----:B------:R-:W-:Y:S01]  /*0c00*/  ISETP.NE.U32.AND P1, PT, R7, RZ, PT ;  /* 0x000000ff0700720c */ /* 0x000fe20003f25070 */
[----:B------:R-:W-:Y:S01]  /*0c10*/  IMAD.X R3, RZ, RZ, R12, P2 ;  /* 0x000000ffff037224 */ /* 0x000fe200010e060c */
[----:B------:R-:W-:Y:S01]  /*0c20*/  SEL R2, R2, R11, P0 ;  /* 0x0000000b02027207 */ /* 0x000fe20000000000 */
[----:B------:R-:W-:Y:S01]  /*0c30*/  IMAD.MOV.U32 R11, RZ, RZ, 0x0 ;  /* 0x00000000ff0b7424 */ /* 0x000fe200078e00ff */
[----:B------:R-:W-:Y:S02]  /*0c40*/  ISETP.NE.AND.EX P1, PT, RZ, RZ, PT, P1 ;  /* 0x000000ffff00720c */ /* 0x000fe40003f25310 */
[----:B------:R-:W-:Y:S02]  /*0c50*/  SEL R3, R3, R12, P0 ;  /* 0x0000000c03037207 */ /* 0x000fe40000000000 */
[----:B------:R-:W-:Y:S02]  /*0c60*/  SEL R2, R2, 0xffffffff, P1 ;  /* 0xffffffff02027807 */ /* 0x000fe40000800000 */
[----:B------:R-:W-:Y:S01]  /*0c70*/  SEL R3, R3, 0xffffffff, P1 ;  /* 0xffffffff03037807 */ /* 0x000fe20000800000 */
[----:B------:R-:W-:Y:S06]  /*0c80*/  RET.REL.NODEC R10 `(_Z8reduce_aPfS_) ;  /* 0xfffffff00adc7950 */ /* 0x000fec0003c3ffff */
.L_x_17:
        /* <DEDUP_REMOVED lines=15> */
.L_x_33:


//--------------------- .text._Z6reducePfS_       --------------------------
	.section	.text._Z6reducePfS_,"ax",@progbits
	.align	128
        .global         _Z6reducePfS_
        .type           _Z6reducePfS_,@function
        .size           _Z6reducePfS_,(.L_x_34 - _Z6reducePfS_)
        .other          _Z6reducePfS_,@"STO_CUDA_ENTRY STV_DEFAULT"
_Z6reducePfS_:
.text._Z6reducePfS_:
        /* <DEDUP_REMOVED lines=53> */
.L_x_21:
[----:B------:R-:W-:-:S07]  /*0350*/  MOV R12, 0x370 ;  /* 0x00000370000c7802 */ /* 0x000fce0000000f00 */
[----:B------:R-:W-:Y:S05]  /*0360*/  CALL.REL.NOINC `($__internal_1_$__cuda_sm20_div_u64) ;  /* 0x0000000400447944 */ /* 0x000fea0003c00000 */
.L_x_22:
[----:B------:R-:W-:Y:S05]  /*0370*/  BSYNC.RECONVERGENT B1 ;  /* 0x0000000000017941 */ /* 0x000fea0003800200 */
.L_x_20:
        /* <DEDUP_REMOVED lines=17> */
.L_x_25:
[----:B------:R0:W2:Y:S01]  /*0490*/  LDG.E R2, desc[UR6][R10.64] ;  /* 0x000000060a027981 */ /* 0x0000a2000c1e1900 */
[----:B------:R-:W-:Y:S02]  /*04a0*/  IADD3 R12, P1, PT, R12, -0x1, RZ ;  /* 0xffffffff0c0c7810 */ /* 0x000fe40007f3e0ff */
[----:B------:R-:W-:Y:S02]  /*04b0*/  IADD3 R7, P2, PT, R9, R7, RZ ;  /* 0x0000000709077210 */ /* 0x000fe40007f5e0ff */
        /* <DEDUP_REMOVED lines=8> */
.L_x_24:
[----:B------:R-:W-:Y:S05]  /*0540*/  BSYNC.RECONVERGENT B1 ;  /* 0x0000000000017941 */ /* 0x000fea0003800200 */
.L_x_23:
[----:B------:R-:W-:Y:S04]  /*0550*/  BSSY.RECONVERGENT B1, `(.L_x_26) ;  /* 0x0000019000017945 */ /* 0x000fe80003800200 */
[----:B------:R-:W-:Y:S05]  /*0560*/  @!P0 BRA `(.L_x_27) ;  /* 0x00000000005c8947 */ /* 0x000fea0003800000 */
[----:B------:R-:W-:Y:S01]  /*0570*/  IMAD.SHL.U32 R19, R9, 0x4, RZ ;  /* 0x0000000409137824 */ /* 0x000fe200078e00ff */
[----:B------:R-:W-:-:S07]  /*0580*/  SHF.R.U32.HI R9, RZ, 0x1e, R9 ;  /* 0x0000001eff097819 */ /* 0x000fce0000011609 */
.L_x_28:
        /* <DEDUP_REMOVED lines=21> */
.L_x_27:
[----:B------:R-:W-:Y:S05]  /*06e0*/  BSYNC.RECONVERGENT B1 ;  /* 0x0000000000017941 */ /* 0x000fea0003800200 */
.L_x_26:
[----:B------:R0:W-:Y:S02]  /*06f0*/  STS [R4], R3 ;  /* 0x0000000304007388 */ /* 0x0001e40000000800 */
.L_x_19:
[----:B------:R-:W-:Y:S05]  /*0700*/  BSYNC.RECONVERGENT B0 ;  /* 0x0000000000007941 */ /* 0x000fea0003800200 */
.L_x_18:
[----:B------:R-:W-:Y:S02]  /*0710*/  ISETP.GE.U32.AND P0, PT, R6, 0x2, PT ;  /* 0x000000020600780c */ /* 0x000fe40003f06070 */
[----:B------:R-:W-:-:S11]  /*0720*/  ISETP.NE.AND P1, PT, R0, RZ, PT ;  /* 0x000000ff0000720c */ /* 0x000fd60003f25270 */
[----:B------:R-:W-:Y:S05]  /*0730*/  @!P0 BRA `(.L_x_29) ;  /* 0x00000000002c8947 */ /* 0x000fea0003800000 */
.L_x_30:
        /* <DEDUP_REMOVED lines=11> */
.L_x_29:
[----:B------:R-:W-:Y:S05]  /*07f0*/  @P1 EXIT ;  /* 0x000000000000194d */ /* 0x000fea0003800000 */
[----:B------:R-:W1:Y:S01]  /*0800*/  S2UR UR5, SR_CgaCtaId ;  /* 0x00000000000579c3 */ /* 0x000e620000008800 */
[----:B------:R-:W-:-:S07]  /*0810*/  UMOV UR4, 0x400 ;  /* 0x0000040000047882 */ /* 0x000fce0000000000 */
[----:B0-----:R-:W0:Y:S01]  /*0820*/  LDC.64 R2, c[0x0][0x388] ;  /* 0x0000e200ff027b82 */ /* 0x001e220000000a00 */
[----:B-1----:R-:W-:Y:S01]  /*0830*/  ULEA UR4, UR5, UR4, 0x18 ;  /* 0x0000000405047291 */ /* 0x002fe2000f8ec0ff */
[----:B0-----:R-:W-:-:S08]  /*0840*/  IMAD.WIDE.U32 R2, R5, 0x4, R2 ;  /* 0x0000000405027825 */ /* 0x001fd000078e0002 */
[----:B------:R-:W0:Y:S04]  /*0850*/  LDS R7, [UR4] ;  /* 0x00000004ff077984 */ /* 0x000e280008000800 */
[----:B0-----:R-:W-:Y:S01]  /*0860*/  STG.E desc[UR6][R2.64], R7 ;  /* 0x0000000702007986 */ /* 0x001fe2000c101906 */
[----:B------:R-:W-:Y:S05]  /*0870*/  EXIT ;  /* 0x000000000000794d */ /* 0x000fea0003800000 */
        .weak           $__internal_1_$__cuda_sm20_div_u64
        .type           $__internal_1_$__cuda_sm20_div_u64,@function
        .size           $__internal_1_$__cuda_sm20_div_u64,(.L_x_34 - $__internal_1_$__cuda_sm20_div_u64)
$__internal_1_$__cuda_sm20_div_u64:
        /* <DEDUP_REMOVED lines=53> */
[----:B------:R-:W-:Y:S01]  /*0bd0*/  SEL R14, R14, R13, P0 ;  /* 0x0000000d0e0e7207 */ /* 0x000fe20000000000 */
[----:B------:R-:W-:Y:S01]  /*0be0*/  IMAD.MOV.U32 R13, RZ, RZ, 0x0 ;  /* 0x00000000ff0d7424 */ /* 0x000fe200078e00ff */
[----:B------:R-:W-:Y:S02]  /*0bf0*/  ISETP.GE.U32.AND P0, PT, R2, R9, PT ;  /* 0x000000090200720c */ /* 0x000fe40003f06070 */
[----:B------:R-:W-:Y:S02]  /*0c00*/  IADD3 R2, P2, PT, R11, 0x1, RZ ;  /* 0x000000010b027810 */ /* 0x000fe40007f5e0ff */
[----:B------:R-:W-:-:S02]  /*0c10*/  ISETP.GE.U32.AND.EX P0, PT, R3, RZ, PT, P0 ;  /* 0x000000ff0300720c */ /* 0x000fc40003f06100 */
[----:B------:R-:W-:Y:S01]  /*0c20*/  ISETP.NE.U32.AND P1, PT, R9, RZ, PT ;  /* 0x000000ff0900720c */ /* 0x000fe20003f25070 */
[----:B------:R-:W-:Y:S01]  /*0c30*/  IMAD.X R3, RZ, RZ, R14, P2 ;  /* 0x000000ffff037224 */ /* 0x000fe200010e060e */
[----:B------:R-:W-:Y:S02]  /*0c40*/  SEL R2, R2, R11, P0 ;  /* 0x0000000b02027207 */ /* 0x000fe40000000000 */
[----:B------:R-:W-:Y:S02]  /*0c50*/  ISETP.NE.AND.EX P1, PT, RZ, RZ, PT, P1 ;  /* 0x000000ffff00720c */ /* 0x000fe40003f25310 */
[----:B------:R-:W-:Y:S02]  /*0c60*/  SEL R3, R3, R14, P0 ;  /* 0x0000000e03037207 */ /* 0x000fe40000000000 */
[----:B------:R-:W-:Y:S02]  /*0c70*/  SEL R2, R2, 0xffffffff, P1 ;  /* 0xffffffff02027807 */ /* 0x000fe40000800000 */
[----:B------:R-:W-:Y:S01]  /*0c80*/  SEL R3, R3, 0xffffffff, P1 ;  /* 0xffffffff03037807 */ /* 0x000fe20000800000 */
[----:B------:R-:W-:Y:S06]  /*0c90*/  RET.REL.NODEC R12 `(_Z6reducePfS_) ;  /* 0xfffffff00cd87950 */ /* 0x000fec0003c3ffff */
.L_x_31:
        /* <DEDUP_REMOVED lines=14> */
.L_x_34:


//--------------------- .text._Z10atomic_redPKfPf --------------------------
	.section	.text._Z10atomic_redPKfPf,"ax",@progbits
	.align	128
        .global         _Z10atomic_redPKfPf
        .type           _Z10atomic_redPKfPf,@function
        .size           _Z10atomic_redPKfPf,(.L_x_38 - _Z10atomic_redPKfPf)
        .other          _Z10atomic_redPKfPf,@"STO_CUDA_ENTRY STV_DEFAULT"
_Z10atomic_redPKfPf:
.text._Z10atomic_redPKfPf:
[----:B------:R-:W-:Y:S01]  /*0000*/  LDC R1, c[0x0][0x37c] ;  /* 0x0000df00ff017b82 */ /* 0x000fe20000000800 */
[----:B------:R-:W0:Y:S01]  /*0010*/  S2R R5, SR_TID.X ;  /* 0x0000000000057919 */ /* 0x000e220000002100 */
[----:B------:R-:W0:Y:S01]  /*0020*/  LDCU UR4, c[0x0][0x360] ;  /* 0x00006c00ff0477ac */ /* 0x000e220008000800 */
[----:B------:R-:W0:Y:S02]  /*0030*/  S2R R0, SR_CTAID.X ;  /* 0x0000000000007919 */ /* 0x000e240000002500 */
[----:B0-----:R-:W-:-:S05]  /*0040*/  IMAD R5, R0, UR4, R5 ;  /* 0x0000000400057c24 */ /* 0x001fca000f8e0205 */
[----:B------:R-:W-:-:S13]  /*0050*/  ISETP.GT.U32.AND P0, PT, R5, 0x7fffff, PT ;  /* 0x007fffff0500780c */ /* 0x000fda0003f04070 */
[----:B------:R-:W-:Y:S05]  /*0060*/  @P0 EXIT ;  /* 0x000000000000094d */ /* 0x000fea0003800000 */
[----:B------:R-:W0:Y:S01]  /*0070*/  LDC.64 R2, c[0x0][0x380] ;  /* 0x0000e000ff027b82 */ /* 0x000e220000000a00 */
[----:B------:R-:W1:Y:S01]  /*0080*/  LDCU.64 UR4, c[0x0][0x358] ;  /* 0x00006b00ff0477ac */ /* 0x000e620008000a00 */
[----:B0-----:R-:W-:-:S06]  /*0090*/  IMAD.WIDE.U32 R2, R5, 0x4, R2 ;  /* 0x0000000405027825 */ /* 0x001fcc00078e0002 */
[----:B-1----:R-:W2:Y:S01]  /*00a0*/  LDG.E R3, desc[UR4][R2.64] ;  /* 0x0000000402037981 */ /* 0x002ea2000c1e1900 */
[----:B------:R-:W2:Y:S03]  /*00b0*/  LDC.64 R4, c[0x0][0x388] ;  /* 0x0000e200ff047b82 */ /* 0x000ea60000000a00 */
[----:B--2---:R-:W-:Y:S01]  /*00c0*/  REDG.E.ADD.F32.FTZ.RN.STRONG.GPU desc[UR4][R4.64], R3 ;  /* 0x00000003040079a6 */ /* 0x004fe2000c12f304 */
[----:B------:R-:W-:Y:S05]  /*00d0*/  EXIT ;  /* 0x000000000000794d */ /* 0x000fea0003800000 */
.L_x_32:
        /* <DEDUP_REMOVED lines=10> */
.L_x_38:


//--------------------- .nv.shared._Z9reduce_wsPfS_ --------------------------
	.section	.nv.shared._Z9reduce_wsPfS_,"aw",@nobits
	.sectionflags	@""
	.align	4
.nv.shared._Z9reduce_wsPfS_:
	.zero		1152


//--------------------- .nv.shared.reserved.0     --------------------------
	.section	.nv.shared.reserved.0,"aw",@nobits
	.weak		__nv_reservedSMEM_offset_0_alias
	.size		__nv_reservedSMEM_offset_0_alias, 0, 64
	.other		__nv_reservedSMEM_offset_0_alias,@"STO_CUDA_RESERVED_SHARED STV_DEFAULT"
__nv_reservedSMEM_offset_0_alias:
	.zero		0
	.zero		64


//--------------------- .nv.shared._Z8reduce_aPfS_ --------------------------
	.section	.nv.shared._Z8reduce_aPfS_,"aw",@nobits
	.sectionflags	@""
	.align	4
.nv.shared._Z8reduce_aPfS_:
	.zero		2048


//--------------------- .nv.shared._Z6reducePfS_  --------------------------
	.section	.nv.shared._Z6reducePfS_,"aw",@nobits
	.sectionflags	@""
	.align	4
.nv.shared._Z6reducePfS_:
	.zero		2048


//--------------------- .nv.constant0._Z9reduce_wsPfS_ --------------------------
	.section	.nv.constant0._Z9reduce_wsPfS_,"a",@progbits
	.sectionflags	@""
	.align	4
.nv.constant0._Z9reduce_wsPfS_:
	.zero		912


//--------------------- .nv.constant0._Z8reduce_aPfS_ --------------------------
	.section	.nv.constant0._Z8reduce_aPfS_,"a",@progbits
	.sectionflags	@""
	.align	4
.nv.constant0._Z8reduce_aPfS_:
	.zero		912


//--------------------- .nv.constant0._Z6reducePfS_ --------------------------
	.section	.nv.constant0._Z6reducePfS_,"a",@progbits
	.sectionflags	@""
	.align	4
.nv.constant0._Z6reducePfS_:
	.zero		912


//--------------------- .nv.constant0._Z10atomic_redPKfPf --------------------------
	.section	.nv.constant0._Z10atomic_redPKfPf,"a",@progbits
	.sectionflags	@""
	.align	4
.nv.constant0._Z10atomic_redPKfPf:
	.zero		912


//--------------------- SYMBOLS --------------------------

	.type		.nv.reservedSmem.offset0,@object
	.size		.nv.reservedSmem.offset0,0x4
	.type		.nv.reservedSmem.cap,@object
	.size		.nv.reservedSmem.cap,0x4
